//
// Generated by NVIDIA NVVM Compiler
//
// Compiler Build ID: CL-36424714
// Cuda compilation tools, release 13.0, V13.0.88
// Based on NVVM 20.0.0
//

.version 9.0
.target sm_100
.address_size 64

	// .globl	_Z28fft_butterfly_rows_optimizedPfiii
.extern .shared .align 16 .b8 s_data[];
.global .align 4 .b8 __cudart_i2opi_f[24] = {65, 144, 67, 60, 153, 149, 98, 219, 192, 221, 52, 245, 209, 87, 39, 252, 41, 21, 68, 78, 110, 131, 249, 162};

.visible .entry _Z28fft_butterfly_rows_optimizedPfiii(
	.param .u64 .ptr .align 1 _Z28fft_butterfly_rows_optimizedPfiii_param_0,
	.param .u32 _Z28fft_butterfly_rows_optimizedPfiii_param_1,
	.param .u32 _Z28fft_butterfly_rows_optimizedPfiii_param_2,
	.param .u32 _Z28fft_butterfly_rows_optimizedPfiii_param_3
)
{
	.local .align 4 .b8 	__local_depot0[28];
	.reg .b64 	%SP;
	.reg .b64 	%SPL;
	.reg .pred 	%p<24>;
	.reg .b32 	%r<118>;
	.reg .b32 	%f<65>;
	.reg .b64 	%rd<44>;
	.reg .b64 	%fd<9>;

	mov.u64 	%SPL, __local_depot0;
	ld.param.u64 	%rd14, [_Z28fft_butterfly_rows_optimizedPfiii_param_0];
	ld.param.u32 	%r42, [_Z28fft_butterfly_rows_optimizedPfiii_param_1];
	ld.param.u32 	%r44, [_Z28fft_butterfly_rows_optimizedPfiii_param_2];
	ld.param.u32 	%r43, [_Z28fft_butterfly_rows_optimizedPfiii_param_3];
	cvta.to.global.u64 	%rd1, %rd14;
	add.u64 	%rd2, %SPL, 0;
	add.u64 	%rd3, %SPL, 0;
	mov.u32 	%r1, %ctaid.x;
	mov.u32 	%r117, %tid.x;
	setp.ge.s32 	%p1, %r1, %r44;
	@%p1 bra 	$L__BB0_26;
	setp.ge.s32 	%p2, %r117, %r42;
	@%p2 bra 	$L__BB0_4;
	mul.lo.s32 	%r45, %r1, %r42;
	shl.b32 	%r3, %r45, 1;
	mov.u32 	%r4, %ntid.x;
	mov.u32 	%r49, s_data;
	mov.u32 	%r107, %r117;
$L__BB0_3:
	shl.b32 	%r46, %r107, 1;
	add.s32 	%r47, %r46, %r3;
	mul.wide.s32 	%rd17, %r47, 4;
	add.s64 	%rd18, %rd1, %rd17;
	ld.global.f32 	%f11, [%rd18];
	shl.b32 	%r48, %r107, 3;
	add.s32 	%r50, %r49, %r48;
	ld.global.f32 	%f12, [%rd18+4];
	st.shared.v2.f32 	[%r50], {%f11, %f12};
	add.s32 	%r107, %r107, %r4;
	setp.lt.s32 	%p3, %r107, %r42;
	@%p3 bra 	$L__BB0_3;
$L__BB0_4:
	bar.sync 	0;
	shr.u32 	%r51, %r43, 31;
	add.s32 	%r52, %r43, %r51;
	shr.s32 	%r7, %r52, 1;
	setp.ge.s32 	%p4, %r117, %r7;
	@%p4 bra 	$L__BB0_23;
	cvt.rn.f64.s32 	%fd1, %r43;
	mov.u32 	%r8, %ntid.x;
	mov.u64 	%rd29, __cudart_i2opi_f;
	mov.u32 	%r108, %r117;
$L__BB0_6:
	cvt.rn.f64.u32 	%fd2, %r108;
	mul.f64 	%fd3, %fd2, 0d401921FB54442D18;
	div.rn.f64 	%fd4, %fd3, %fd1;
	cvt.rn.f32.f64 	%f1, %fd4;
	mul.f32 	%f13, %f1, 0f3F22F983;
	cvt.rni.s32.f32 	%r116, %f13;
	cvt.rn.f32.s32 	%f14, %r116;
	fma.rn.f32 	%f15, %f14, 0fBFC90FDA, %f1;
	fma.rn.f32 	%f16, %f14, 0fB3A22168, %f15;
	fma.rn.f32 	%f64, %f14, 0fA7C234C5, %f16;
	abs.f32 	%f3, %f1;
	setp.ltu.f32 	%p5, %f3, 0f47CE4780;
	mov.u32 	%r112, %r116;
	mov.f32 	%f63, %f64;
	@%p5 bra 	$L__BB0_14;
	setp.neu.f32 	%p6, %f3, 0f7F800000;
	@%p6 bra 	$L__BB0_9;
	mov.f32 	%f19, 0f00000000;
	mul.rn.f32 	%f63, %f1, %f19;
	mov.b32 	%r112, 0;
	bra.uni 	$L__BB0_14;
$L__BB0_9:
	mov.b32 	%r11, %f1;
	shl.b32 	%r54, %r11, 8;
	or.b32  	%r12, %r54, -2147483648;
	mov.b64 	%rd42, 0;
	mov.b32 	%r109, 0;
	mov.u64 	%rd40, %rd29;
	mov.u64 	%rd41, %rd3;
$L__BB0_10:
	.pragma "nounroll";
	ld.global.nc.u32 	%r55, [%rd40];
	mad.wide.u32 	%rd21, %r55, %r12, %rd42;
	shr.u64 	%rd42, %rd21, 32;
	st.local.u32 	[%rd41], %rd21;
	add.s32 	%r109, %r109, 1;
	add.s64 	%rd41, %rd41, 4;
	add.s64 	%rd40, %rd40, 4;
	setp.ne.s32 	%p7, %r109, 6;
	@%p7 bra 	$L__BB0_10;
	shr.u32 	%r56, %r11, 23;
	st.local.u32 	[%rd3+24], %rd42;
	and.b32  	%r15, %r56, 31;
	and.b32  	%r57, %r56, 224;
	add.s32 	%r58, %r57, -128;
	shr.u32 	%r59, %r58, 5;
	mul.wide.u32 	%rd22, %r59, 4;
	sub.s64 	%rd10, %rd3, %rd22;
	ld.local.u32 	%r110, [%rd10+24];
	ld.local.u32 	%r111, [%rd10+20];
	setp.eq.s32 	%p8, %r15, 0;
	@%p8 bra 	$L__BB0_13;
	shf.l.wrap.b32 	%r110, %r111, %r110, %r15;
	ld.local.u32 	%r60, [%rd10+16];
	shf.l.wrap.b32 	%r111, %r60, %r111, %r15;
$L__BB0_13:
	shr.u32 	%r61, %r110, 30;
	shf.l.wrap.b32 	%r62, %r111, %r110, 2;
	shl.b32 	%r63, %r111, 2;
	shr.u32 	%r64, %r62, 31;
	add.s32 	%r65, %r64, %r61;
	neg.s32 	%r66, %r65;
	setp.lt.s32 	%p9, %r11, 0;
	selp.b32 	%r112, %r66, %r65, %p9;
	xor.b32  	%r67, %r62, %r11;
	shr.s32 	%r68, %r62, 31;
	xor.b32  	%r69, %r68, %r62;
	xor.b32  	%r70, %r68, %r63;
	cvt.u64.u32 	%rd23, %r69;
	shl.b64 	%rd24, %rd23, 32;
	cvt.u64.u32 	%rd25, %r70;
	or.b64  	%rd26, %rd24, %rd25;
	cvt.rn.f64.s64 	%fd5, %rd26;
	mul.f64 	%fd6, %fd5, 0d3BF921FB54442D19;
	cvt.rn.f32.f64 	%f17, %fd6;
	neg.f32 	%f18, %f17;
	setp.lt.s32 	%p10, %r67, 0;
	selp.f32 	%f63, %f18, %f17, %p10;
$L__BB0_14:
	setp.ltu.f32 	%p11, %f3, 0f47CE4780;
	add.s32 	%r72, %r112, 1;
	mul.rn.f32 	%f20, %f63, %f63;
	and.b32  	%r73, %r112, 1;
	setp.eq.b32 	%p12, %r73, 1;
	selp.f32 	%f21, %f63, 0f3F800000, %p12;
	fma.rn.f32 	%f22, %f20, %f21, 0f00000000;
	fma.rn.f32 	%f23, %f20, 0f37CBAC00, 0fBAB607ED;
	selp.f32 	%f24, 0fB94D4153, %f23, %p12;
	selp.f32 	%f25, 0f3C0885E4, 0f3D2AAABB, %p12;
	fma.rn.f32 	%f26, %f24, %f20, %f25;
	selp.f32 	%f27, 0fBE2AAAA8, 0fBEFFFFFF, %p12;
	fma.rn.f32 	%f28, %f26, %f20, %f27;
	fma.rn.f32 	%f29, %f28, %f22, %f21;
	and.b32  	%r74, %r72, 2;
	setp.eq.s32 	%p13, %r74, 0;
	mov.f32 	%f30, 0f00000000;
	sub.f32 	%f31, %f30, %f29;
	selp.f32 	%f7, %f29, %f31, %p13;
	@%p11 bra 	$L__BB0_22;
	setp.neu.f32 	%p14, %f3, 0f7F800000;
	@%p14 bra 	$L__BB0_17;
	mov.f32 	%f34, 0f00000000;
	mul.rn.f32 	%f64, %f1, %f34;
	mov.b32 	%r116, 0;
	bra.uni 	$L__BB0_22;
$L__BB0_17:
	mov.b32 	%r24, %f1;
	shl.b32 	%r76, %r24, 8;
	or.b32  	%r25, %r76, -2147483648;
	mov.b64 	%rd43, 0;
	mov.b32 	%r113, 0;
$L__BB0_18:
	.pragma "nounroll";
	mul.wide.u32 	%rd28, %r113, 4;
	add.s64 	%rd30, %rd29, %rd28;
	ld.global.nc.u32 	%r77, [%rd30];
	mad.wide.u32 	%rd31, %r77, %r25, %rd43;
	shr.u64 	%rd43, %rd31, 32;
	add.s64 	%rd32, %rd2, %rd28;
	st.local.u32 	[%rd32], %rd31;
	add.s32 	%r113, %r113, 1;
	setp.ne.s32 	%p15, %r113, 6;
	@%p15 bra 	$L__BB0_18;
	shr.u32 	%r78, %r24, 23;
	st.local.u32 	[%rd2+24], %rd43;
	and.b32  	%r28, %r78, 31;
	and.b32  	%r79, %r78, 224;
	add.s32 	%r80, %r79, -128;
	shr.u32 	%r81, %r80, 5;
	mul.wide.u32 	%rd33, %r81, 4;
	sub.s64 	%rd13, %rd2, %rd33;
	ld.local.u32 	%r114, [%rd13+24];
	ld.local.u32 	%r115, [%rd13+20];
	setp.eq.s32 	%p16, %r28, 0;
	@%p16 bra 	$L__BB0_21;
	shf.l.wrap.b32 	%r114, %r115, %r114, %r28;
	ld.local.u32 	%r82, [%rd13+16];
	shf.l.wrap.b32 	%r115, %r82, %r115, %r28;
$L__BB0_21:
	shr.u32 	%r83, %r114, 30;
	shf.l.wrap.b32 	%r84, %r115, %r114, 2;
	shl.b32 	%r85, %r115, 2;
	shr.u32 	%r86, %r84, 31;
	add.s32 	%r87, %r86, %r83;
	neg.s32 	%r88, %r87;
	setp.lt.s32 	%p17, %r24, 0;
	selp.b32 	%r116, %r88, %r87, %p17;
	xor.b32  	%r89, %r84, %r24;
	shr.s32 	%r90, %r84, 31;
	xor.b32  	%r91, %r90, %r84;
	xor.b32  	%r92, %r90, %r85;
	cvt.u64.u32 	%rd34, %r91;
	shl.b64 	%rd35, %rd34, 32;
	cvt.u64.u32 	%rd36, %r92;
	or.b64  	%rd37, %rd35, %rd36;
	cvt.rn.f64.s64 	%fd7, %rd37;
	mul.f64 	%fd8, %fd7, 0d3BF921FB54442D19;
	cvt.rn.f32.f64 	%f32, %fd8;
	neg.f32 	%f33, %f32;
	setp.lt.s32 	%p18, %r89, 0;
	selp.f32 	%f64, %f33, %f32, %p18;
$L__BB0_22:
	mul.rn.f32 	%f35, %f64, %f64;
	and.b32  	%r94, %r116, 1;
	setp.eq.b32 	%p19, %r94, 1;
	selp.f32 	%f36, 0f3F800000, %f64, %p19;
	fma.rn.f32 	%f37, %f35, %f36, 0f00000000;
	fma.rn.f32 	%f38, %f35, 0f37CBAC00, 0fBAB607ED;
	selp.f32 	%f39, %f38, 0fB94D4153, %p19;
	selp.f32 	%f40, 0f3D2AAABB, 0f3C0885E4, %p19;
	fma.rn.f32 	%f41, %f39, %f35, %f40;
	selp.f32 	%f42, 0fBEFFFFFF, 0fBE2AAAA8, %p19;
	fma.rn.f32 	%f43, %f41, %f35, %f42;
	fma.rn.f32 	%f44, %f43, %f37, %f36;
	and.b32  	%r95, %r116, 2;
	setp.eq.s32 	%p20, %r95, 0;
	mov.f32 	%f45, 0f00000000;
	sub.f32 	%f46, %f45, %f44;
	selp.f32 	%f47, %f44, %f46, %p20;
	shl.b32 	%r96, %r108, 3;
	mov.u32 	%r97, s_data;
	add.s32 	%r98, %r97, %r96;
	ld.shared.v2.f32 	{%f48, %f49}, [%r98];
	shl.b32 	%r99, %r7, 3;
	add.s32 	%r100, %r98, %r99;
	ld.shared.v2.f32 	{%f50, %f51}, [%r100];
	mul.f32 	%f52, %f51, %f47;
	fma.rn.f32 	%f53, %f7, %f50, %f52;
	mul.f32 	%f54, %f7, %f51;
	mul.f32 	%f55, %f50, %f47;
	sub.f32 	%f56, %f54, %f55;
	add.f32 	%f57, %f48, %f53;
	add.f32 	%f58, %f49, %f56;
	sub.f32 	%f59, %f48, %f53;
	sub.f32 	%f60, %f49, %f56;
	st.shared.v2.f32 	[%r98], {%f57, %f58};
	st.shared.v2.f32 	[%r100], {%f59, %f60};
	add.s32 	%r108, %r108, %r8;
	setp.lt.s32 	%p21, %r108, %r7;
	@%p21 bra 	$L__BB0_6;
$L__BB0_23:
	setp.ge.s32 	%p22, %r117, %r42;
	bar.sync 	0;
	@%p22 bra 	$L__BB0_26;
	mul.lo.s32 	%r101, %r1, %r42;
	shl.b32 	%r38, %r101, 1;
	mov.u32 	%r39, %ntid.x;
	mov.u32 	%r104, s_data;
$L__BB0_25:
	shl.b32 	%r102, %r117, 1;
	shl.b32 	%r103, %r117, 3;
	add.s32 	%r105, %r104, %r103;
	ld.shared.v2.f32 	{%f61, %f62}, [%r105];
	add.s32 	%r106, %r102, %r38;
	mul.wide.s32 	%rd38, %r106, 4;
	add.s64 	%rd39, %rd1, %rd38;
	st.global.f32 	[%rd39], %f61;
	st.global.f32 	[%rd39+4], %f62;
	add.s32 	%r117, %r117, %r39;
	setp.lt.s32 	%p23, %r117, %r42;
	@%p23 bra 	$L__BB0_25;
$L__BB0_26:
	ret;

}
	// .globl	_Z28fft_butterfly_cols_optimizedPfiii
.visible .entry _Z28fft_butterfly_cols_optimizedPfiii(
	.param .u64 .ptr .align 1 _Z28fft_butterfly_cols_optimizedPfiii_param_0,
	.param .u32 _Z28fft_butterfly_cols_optimizedPfiii_param_1,
	.param .u32 _Z28fft_butterfly_cols_optimizedPfiii_param_2,
	.param .u32 _Z28fft_butterfly_cols_optimizedPfiii_param_3
)
{
	.local .align 4 .b8 	__local_depot1[28];
	.reg .b64 	%SP;
	.reg .b64 	%SPL;
	.reg .pred 	%p<24>;
	.reg .b32 	%r<114>;
	.reg .b32 	%f<65>;
	.reg .b64 	%rd<44>;
	.reg .b64 	%fd<9>;

	mov.u64 	%SPL, __local_depot1;
	ld.param.u64 	%rd14, [_Z28fft_butterfly_cols_optimizedPfiii_param_0];
	ld.param.u32 	%r40, [_Z28fft_butterfly_cols_optimizedPfiii_param_1];
	ld.param.u32 	%r41, [_Z28fft_butterfly_cols_optimizedPfiii_param_2];
	ld.param.u32 	%r42, [_Z28fft_butterfly_cols_optimizedPfiii_param_3];
	cvta.to.global.u64 	%rd1, %rd14;
	add.u64 	%rd2, %SPL, 0;
	add.u64 	%rd3, %SPL, 0;
	mov.u32 	%r1, %ctaid.x;
	mov.u32 	%r113, %tid.x;
	setp.ge.s32 	%p1, %r1, %r40;
	@%p1 bra 	$L__BB1_26;
	setp.ge.s32 	%p2, %r113, %r41;
	@%p2 bra 	$L__BB1_4;
	mov.u32 	%r3, %ntid.x;
	mov.u32 	%r46, s_data;
	mov.u32 	%r103, %r113;
$L__BB1_3:
	mad.lo.s32 	%r43, %r103, %r40, %r1;
	shl.b32 	%r44, %r43, 1;
	mul.wide.s32 	%rd17, %r44, 4;
	add.s64 	%rd18, %rd1, %rd17;
	ld.global.f32 	%f11, [%rd18];
	shl.b32 	%r45, %r103, 3;
	add.s32 	%r47, %r46, %r45;
	ld.global.f32 	%f12, [%rd18+4];
	st.shared.v2.f32 	[%r47], {%f11, %f12};
	add.s32 	%r103, %r103, %r3;
	setp.lt.s32 	%p3, %r103, %r41;
	@%p3 bra 	$L__BB1_3;
$L__BB1_4:
	bar.sync 	0;
	shr.u32 	%r48, %r42, 31;
	add.s32 	%r49, %r42, %r48;
	shr.s32 	%r6, %r49, 1;
	setp.ge.s32 	%p4, %r113, %r6;
	@%p4 bra 	$L__BB1_23;
	cvt.rn.f64.s32 	%fd1, %r42;
	mov.u32 	%r7, %ntid.x;
	mov.u64 	%rd29, __cudart_i2opi_f;
	mov.u32 	%r104, %r113;
$L__BB1_6:
	cvt.rn.f64.u32 	%fd2, %r104;
	mul.f64 	%fd3, %fd2, 0d401921FB54442D18;
	div.rn.f64 	%fd4, %fd3, %fd1;
	cvt.rn.f32.f64 	%f1, %fd4;
	mul.f32 	%f13, %f1, 0f3F22F983;
	cvt.rni.s32.f32 	%r112, %f13;
	cvt.rn.f32.s32 	%f14, %r112;
	fma.rn.f32 	%f15, %f14, 0fBFC90FDA, %f1;
	fma.rn.f32 	%f16, %f14, 0fB3A22168, %f15;
	fma.rn.f32 	%f64, %f14, 0fA7C234C5, %f16;
	abs.f32 	%f3, %f1;
	setp.ltu.f32 	%p5, %f3, 0f47CE4780;
	mov.u32 	%r108, %r112;
	mov.f32 	%f63, %f64;
	@%p5 bra 	$L__BB1_14;
	setp.neu.f32 	%p6, %f3, 0f7F800000;
	@%p6 bra 	$L__BB1_9;
	mov.f32 	%f19, 0f00000000;
	mul.rn.f32 	%f63, %f1, %f19;
	mov.b32 	%r108, 0;
	bra.uni 	$L__BB1_14;
$L__BB1_9:
	mov.b32 	%r10, %f1;
	shl.b32 	%r51, %r10, 8;
	or.b32  	%r11, %r51, -2147483648;
	mov.b64 	%rd42, 0;
	mov.b32 	%r105, 0;
	mov.u64 	%rd40, %rd29;
	mov.u64 	%rd41, %rd3;
$L__BB1_10:
	.pragma "nounroll";
	ld.global.nc.u32 	%r52, [%rd40];
	mad.wide.u32 	%rd21, %r52, %r11, %rd42;
	shr.u64 	%rd42, %rd21, 32;
	st.local.u32 	[%rd41], %rd21;
	add.s32 	%r105, %r105, 1;
	add.s64 	%rd41, %rd41, 4;
	add.s64 	%rd40, %rd40, 4;
	setp.ne.s32 	%p7, %r105, 6;
	@%p7 bra 	$L__BB1_10;
	shr.u32 	%r53, %r10, 23;
	st.local.u32 	[%rd3+24], %rd42;
	and.b32  	%r14, %r53, 31;
	and.b32  	%r54, %r53, 224;
	add.s32 	%r55, %r54, -128;
	shr.u32 	%r56, %r55, 5;
	mul.wide.u32 	%rd22, %r56, 4;
	sub.s64 	%rd10, %rd3, %rd22;
	ld.local.u32 	%r106, [%rd10+24];
	ld.local.u32 	%r107, [%rd10+20];
	setp.eq.s32 	%p8, %r14, 0;
	@%p8 bra 	$L__BB1_13;
	shf.l.wrap.b32 	%r106, %r107, %r106, %r14;
	ld.local.u32 	%r57, [%rd10+16];
	shf.l.wrap.b32 	%r107, %r57, %r107, %r14;
$L__BB1_13:
	shr.u32 	%r58, %r106, 30;
	shf.l.wrap.b32 	%r59, %r107, %r106, 2;
	shl.b32 	%r60, %r107, 2;
	shr.u32 	%r61, %r59, 31;
	add.s32 	%r62, %r61, %r58;
	neg.s32 	%r63, %r62;
	setp.lt.s32 	%p9, %r10, 0;
	selp.b32 	%r108, %r63, %r62, %p9;
	xor.b32  	%r64, %r59, %r10;
	shr.s32 	%r65, %r59, 31;
	xor.b32  	%r66, %r65, %r59;
	xor.b32  	%r67, %r65, %r60;
	cvt.u64.u32 	%rd23, %r66;
	shl.b64 	%rd24, %rd23, 32;
	cvt.u64.u32 	%rd25, %r67;
	or.b64  	%rd26, %rd24, %rd25;
	cvt.rn.f64.s64 	%fd5, %rd26;
	mul.f64 	%fd6, %fd5, 0d3BF921FB54442D19;
	cvt.rn.f32.f64 	%f17, %fd6;
	neg.f32 	%f18, %f17;
	setp.lt.s32 	%p10, %r64, 0;
	selp.f32 	%f63, %f18, %f17, %p10;
$L__BB1_14:
	setp.ltu.f32 	%p11, %f3, 0f47CE4780;
	add.s32 	%r69, %r108, 1;
	mul.rn.f32 	%f20, %f63, %f63;
	and.b32  	%r70, %r108, 1;
	setp.eq.b32 	%p12, %r70, 1;
	selp.f32 	%f21, %f63, 0f3F800000, %p12;
	fma.rn.f32 	%f22, %f20, %f21, 0f00000000;
	fma.rn.f32 	%f23, %f20, 0f37CBAC00, 0fBAB607ED;
	selp.f32 	%f24, 0fB94D4153, %f23, %p12;
	selp.f32 	%f25, 0f3C0885E4, 0f3D2AAABB, %p12;
	fma.rn.f32 	%f26, %f24, %f20, %f25;
	selp.f32 	%f27, 0fBE2AAAA8, 0fBEFFFFFF, %p12;
	fma.rn.f32 	%f28, %f26, %f20, %f27;
	fma.rn.f32 	%f29, %f28, %f22, %f21;
	and.b32  	%r71, %r69, 2;
	setp.eq.s32 	%p13, %r71, 0;
	mov.f32 	%f30, 0f00000000;
	sub.f32 	%f31, %f30, %f29;
	selp.f32 	%f7, %f29, %f31, %p13;
	@%p11 bra 	$L__BB1_22;
	setp.neu.f32 	%p14, %f3, 0f7F800000;
	@%p14 bra 	$L__BB1_17;
	mov.f32 	%f34, 0f00000000;
	mul.rn.f32 	%f64, %f1, %f34;
	mov.b32 	%r112, 0;
	bra.uni 	$L__BB1_22;
$L__BB1_17:
	mov.b32 	%r23, %f1;
	shl.b32 	%r73, %r23, 8;
	or.b32  	%r24, %r73, -2147483648;
	mov.b64 	%rd43, 0;
	mov.b32 	%r109, 0;
$L__BB1_18:
	.pragma "nounroll";
	mul.wide.u32 	%rd28, %r109, 4;
	add.s64 	%rd30, %rd29, %rd28;
	ld.global.nc.u32 	%r74, [%rd30];
	mad.wide.u32 	%rd31, %r74, %r24, %rd43;
	shr.u64 	%rd43, %rd31, 32;
	add.s64 	%rd32, %rd2, %rd28;
	st.local.u32 	[%rd32], %rd31;
	add.s32 	%r109, %r109, 1;
	setp.ne.s32 	%p15, %r109, 6;
	@%p15 bra 	$L__BB1_18;
	shr.u32 	%r75, %r23, 23;
	st.local.u32 	[%rd2+24], %rd43;
	and.b32  	%r27, %r75, 31;
	and.b32  	%r76, %r75, 224;
	add.s32 	%r77, %r76, -128;
	shr.u32 	%r78, %r77, 5;
	mul.wide.u32 	%rd33, %r78, 4;
	sub.s64 	%rd13, %rd2, %rd33;
	ld.local.u32 	%r110, [%rd13+24];
	ld.local.u32 	%r111, [%rd13+20];
	setp.eq.s32 	%p16, %r27, 0;
	@%p16 bra 	$L__BB1_21;
	shf.l.wrap.b32 	%r110, %r111, %r110, %r27;
	ld.local.u32 	%r79, [%rd13+16];
	shf.l.wrap.b32 	%r111, %r79, %r111, %r27;
$L__BB1_21:
	shr.u32 	%r80, %r110, 30;
	shf.l.wrap.b32 	%r81, %r111, %r110, 2;
	shl.b32 	%r82, %r111, 2;
	shr.u32 	%r83, %r81, 31;
	add.s32 	%r84, %r83, %r80;
	neg.s32 	%r85, %r84;
	setp.lt.s32 	%p17, %r23, 0;
	selp.b32 	%r112, %r85, %r84, %p17;
	xor.b32  	%r86, %r81, %r23;
	shr.s32 	%r87, %r81, 31;
	xor.b32  	%r88, %r87, %r81;
	xor.b32  	%r89, %r87, %r82;
	cvt.u64.u32 	%rd34, %r88;
	shl.b64 	%rd35, %rd34, 32;
	cvt.u64.u32 	%rd36, %r89;
	or.b64  	%rd37, %rd35, %rd36;
	cvt.rn.f64.s64 	%fd7, %rd37;
	mul.f64 	%fd8, %fd7, 0d3BF921FB54442D19;
	cvt.rn.f32.f64 	%f32, %fd8;
	neg.f32 	%f33, %f32;
	setp.lt.s32 	%p18, %r86, 0;
	selp.f32 	%f64, %f33, %f32, %p18;
$L__BB1_22:
	mul.rn.f32 	%f35, %f64, %f64;
	and.b32  	%r91, %r112, 1;
	setp.eq.b32 	%p19, %r91, 1;
	selp.f32 	%f36, 0f3F800000, %f64, %p19;
	fma.rn.f32 	%f37, %f35, %f36, 0f00000000;
	fma.rn.f32 	%f38, %f35, 0f37CBAC00, 0fBAB607ED;
	selp.f32 	%f39, %f38, 0fB94D4153, %p19;
	selp.f32 	%f40, 0f3D2AAABB, 0f3C0885E4, %p19;
	fma.rn.f32 	%f41, %f39, %f35, %f40;
	selp.f32 	%f42, 0fBEFFFFFF, 0fBE2AAAA8, %p19;
	fma.rn.f32 	%f43, %f41, %f35, %f42;
	fma.rn.f32 	%f44, %f43, %f37, %f36;
	and.b32  	%r92, %r112, 2;
	setp.eq.s32 	%p20, %r92, 0;
	mov.f32 	%f45, 0f00000000;
	sub.f32 	%f46, %f45, %f44;
	selp.f32 	%f47, %f44, %f46, %p20;
	shl.b32 	%r93, %r104, 3;
	mov.u32 	%r94, s_data;
	add.s32 	%r95, %r94, %r93;
	ld.shared.v2.f32 	{%f48, %f49}, [%r95];
	shl.b32 	%r96, %r6, 3;
	add.s32 	%r97, %r95, %r96;
	ld.shared.v2.f32 	{%f50, %f51}, [%r97];
	mul.f32 	%f52, %f51, %f47;
	fma.rn.f32 	%f53, %f7, %f50, %f52;
	mul.f32 	%f54, %f7, %f51;
	mul.f32 	%f55, %f50, %f47;
	sub.f32 	%f56, %f54, %f55;
	add.f32 	%f57, %f48, %f53;
	add.f32 	%f58, %f49, %f56;
	sub.f32 	%f59, %f48, %f53;
	sub.f32 	%f60, %f49, %f56;
	st.shared.v2.f32 	[%r95], {%f57, %f58};
	st.shared.v2.f32 	[%r97], {%f59, %f60};
	add.s32 	%r104, %r104, %r7;
	setp.lt.s32 	%p21, %r104, %r6;
	@%p21 bra 	$L__BB1_6;
$L__BB1_23:
	setp.ge.s32 	%p22, %r113, %r41;
	bar.sync 	0;
	@%p22 bra 	$L__BB1_26;
	mov.u32 	%r37, %ntid.x;
	mov.u32 	%r101, s_data;
$L__BB1_25:
	mad.lo.s32 	%r98, %r113, %r40, %r1;
	shl.b32 	%r99, %r98, 1;
	shl.b32 	%r100, %r113, 3;
	add.s32 	%r102, %r101, %r100;
	ld.shared.v2.f32 	{%f61, %f62}, [%r102];
	mul.wide.s32 	%rd38, %r99, 4;
	add.s64 	%rd39, %rd1, %rd38;
	st.global.f32 	[%rd39], %f61;
	st.global.f32 	[%rd39+4], %f62;
	add.s32 	%r113, %r113, %r37;
	setp.lt.s32 	%p23, %r113, %r41;
	@%p23 bra 	$L__BB1_25;
$L__BB1_26:
	ret;

}


// ===== COMPILED SASS (sm_100) =====

	.target	sm_100

	.elftype	@"ET_EXEC"


//--------------------- .note.nv.tkinfo           --------------------------
	.section	.note.nv.tkinfo,"",@"SHT_NOTE"
	.sectionflags	@"SHF_NOTE_NV_TKINFO"
	.tkinfo
        /*0018*/ 	.word	0x00000002
        /*0030*/ 	.string	""
        /*0030*/ 	.string	"ptxas"
        /*0030*/ 	.string	"Cuda compilation tools, release 13.0, V13.0.88"
        /*0030*/ 	.string	"Build cuda_13.0.r13.0/compiler.36424714_0"
        /*0030*/ 	.string	"-arch sm_100 -m 64 "



//--------------------- .note.nv.cuinfo           --------------------------
	.section	.note.nv.cuinfo,"",@"SHT_NOTE"
	.sectionflags	@"SHF_NOTE_NV_CUINFO"
        /*0018*/ 	.short	0x0002
        /*001a*/ 	.short	0x0064
        /*001c*/ 	.short	0x0082
	.zero		2


//--------------------- .nv.info                  --------------------------
	.section	.nv.info,"",@"SHT_CUDA_INFO"
	.align	4


	//----- nvinfo : EIATTR_REGCOUNT
	.align		4
        /*0000*/ 	.byte	0x04, 0x2f
        /*0002*/ 	.short	(.L_2 - .L_1)
	.align		4
.L_1:
        /*0004*/ 	.word	index@(_Z28fft_butterfly_rows_optimizedPfiii)
        /*0008*/ 	.word	0x0000001c


	//----- nvinfo : EIATTR_FRAME_SIZE
	.align		4
.L_2:
        /*000c*/ 	.byte	0x04, 0x11
        /*000e*/ 	.short	(.L_4 - .L_3)
	.align		4
.L_3:
        /*0010*/ 	.word	index@($__internal_1_$__cuda_sm20_div_rn_f64_full)
        /*0014*/ 	.word	0x00000020


	//----- nvinfo : EIATTR_FRAME_SIZE
	.align		4
.L_4:
        /*0018*/ 	.byte	0x04, 0x11
        /*001a*/ 	.short	(.L_6 - .L_5)
	.align		4
.L_5:
        /*001c*/ 	.word	index@(_Z28fft_butterfly_rows_optimizedPfiii)
        /*0020*/ 	.word	0x00000020


	//----- nvinfo : EIATTR_REGCOUNT
	.align		4
.L_6:
        /*0024*/ 	.byte	0x04, 0x2f
        /*0026*/ 	.short	(.L_8 - .L_7)
	.align		4
.L_7:
        /*0028*/ 	.word	index@(_Z28fft_butterfly_cols_optimizedPfiii)
        /*002c*/ 	.word	0x0000001c


	//----- nvinfo : EIATTR_FRAME_SIZE
	.align		4
.L_8:
        /*0030*/ 	.byte	0x04, 0x11
        /*0032*/ 	.short	(.L_10 - .L_9)
	.align		4
.L_9:
        /*0034*/ 	.word	index@($__internal_0_$__cuda_sm20_div_rn_f64_full)
        /*0038*/ 	.word	0x00000020


	//----- nvinfo : EIATTR_FRAME_SIZE
	.align		4
.L_10:
        /*003c*/ 	.byte	0x04, 0x11
        /*003e*/ 	.short	(.L_12 - .L_11)
	.align		4
.L_11:
        /*0040*/ 	.word	index@(_Z28fft_butterfly_cols_optimizedPfiii)
        /*0044*/ 	.word	0x00000020


	//----- nvinfo : EIATTR_MIN_STACK_SIZE
	.align		4
.L_12:
        /*0048*/ 	.byte	0x04, 0x12
        /*004a*/ 	.short	(.L_14 - .L_13)
	.align		4
.L_13:
        /*004c*/ 	.word	index@(_Z28fft_butterfly_cols_optimizedPfiii)
        /*0050*/ 	.word	0x00000020


	//----- nvinfo : EIATTR_MIN_STACK_SIZE
	.align		4
.L_14:
        /*0054*/ 	.byte	0x04, 0x12
        /*0056*/ 	.short	(.L_16 - .L_15)
	.align		4
.L_15:
        /*0058*/ 	.word	index@(_Z28fft_butterfly_rows_optimizedPfiii)
        /*005c*/ 	.word	0x00000020
.L_16:


//--------------------- .nv.compat                --------------------------
	.section	.nv.compat,"",@"SHT_CUDA_COMPAT_INFO"
	.align	4
        /*0000*/ 	.byte	0x02, 0x09, 0x00, 0x00, 0x02, 0x02, 0x01, 0x00, 0x02, 0x05, 0x05, 0x00, 0x03, 0x07, 0x01, 0x01
        /*0010*/ 	.byte	0x02, 0x03, 0x00, 0x00, 0x02, 0x06, 0x01, 0x00, 0x04, 0x0b, 0x08, 0x00, 0x01, 0x00, 0x00, 0x00
        /*0020*/ 	.byte	0x00, 0x00, 0x00, 0x00


//--------------------- .nv.info._Z28fft_butterfly_cols_optimizedPfiii --------------------------
	.section	.nv.info._Z28fft_butterfly_cols_optimizedPfiii,"",@"SHT_CUDA_INFO"
	.sectionflags	@""
	.align	4


	//----- nvinfo : EIATTR_CUDA_API_VERSION
	.align		4
        /*0000*/ 	.byte	0x04, 0x37
        /*0002*/ 	.short	(.L_18 - .L_17)
.L_17:
        /*0004*/ 	.word	0x00000082


	//----- nvinfo : EIATTR_KPARAM_INFO
	.align		4
.L_18:
        /*0008*/ 	.byte	0x04, 0x17
        /*000a*/ 	.short	(.L_20 - .L_19)
.L_19:
        /*000c*/ 	.word	0x00000000
        /*0010*/ 	.short	0x0003
        /*0012*/ 	.short	0x0010
        /*0014*/ 	.byte	0x00, 0xf0, 0x11, 0x00


	//----- nvinfo : EIATTR_KPARAM_INFO
	.align		4
.L_20:
        /*0018*/ 	.byte	0x04, 0x17
        /*001a*/ 	.short	(.L_22 - .L_21)
.L_21:
        /*001c*/ 	.word	0x00000000
        /*0020*/ 	.short	0x0002
        /*0022*/ 	.short	0x000c
        /*0024*/ 	.byte	0x00, 0xf0, 0x11, 0x00


	//----- nvinfo : EIATTR_KPARAM_INFO
	.align		4
.L_22:
        /*0028*/ 	.byte	0x04, 0x17
        /*002a*/ 	.short	(.L_24 - .L_23)
.L_23:
        /*002c*/ 	.word	0x00000000
        /*0030*/ 	.short	0x0001
        /*0032*/ 	.short	0x0008
        /*0034*/ 	.byte	0x00, 0xf0, 0x11, 0x00


	//----- nvinfo : EIATTR_KPARAM_INFO
	.align		4
.L_24:
        /*0038*/ 	.byte	0x04, 0x17
        /*003a*/ 	.short	(.L_26 - .L_25)
.L_25:
        /*003c*/ 	.word	0x00000000
        /*0040*/ 	.short	0x0000
        /*0042*/ 	.short	0x0000
        /*0044*/ 	.byte	0x00, 0xf5, 0x21, 0x00


	//----- nvinfo : EIATTR_SPARSE_MMA_MASK
	.align		4
.L_26:
        /*0048*/ 	.byte	0x03, 0x50
        /*004a*/ 	.short	0x0000


	//----- nvinfo : EIATTR_MAXREG_COUNT
	.align		4
        /*004c*/ 	.byte	0x03, 0x1b
        /*004e*/ 	.short	0x00ff


	//----- nvinfo : EIATTR_NUM_BARRIERS
	.align		4
        /*0050*/ 	.byte	0x02, 0x4c
        /*0052*/ 	.byte	0x01
	.zero		1


	//----- nvinfo : EIATTR_MERCURY_ISA_VERSION
	.align		4
        /*0054*/ 	.byte	0x03, 0x5f
        /*0056*/ 	.short	0x0101


	//----- nvinfo : EIATTR_VRC_CTA_INIT_COUNT
	.align		4
        /*0058*/ 	.byte	0x02, 0x4a
	.zero		1
	.zero		1


	//----- nvinfo : EIATTR_EXIT_INSTR_OFFSETS
	.align		4
        /*005c*/ 	.byte	0x04, 0x1c
        /*005e*/ 	.short	(.L_28 - .L_27)


	//   ....[0]....
.L_27:
        /*0060*/ 	.word	0x00000050


	//   ....[1]....
        /*0064*/ 	.word	0x00000f20


	//   ....[2]....
        /*0068*/ 	.word	0x00001030


	//----- nvinfo : EIATTR_CRS_STACK_SIZE
	.align		4
.L_28:
        /*006c*/ 	.byte	0x04, 0x1e
        /*006e*/ 	.short	(.L_30 - .L_29)
.L_29:
        /*0070*/ 	.word	0x00000000


	//----- nvinfo : EIATTR_CBANK_PARAM_SIZE
	.align		4
.L_30:
        /*0074*/ 	.byte	0x03, 0x19
        /*0076*/ 	.short	0x0014


	//----- nvinfo : EIATTR_PARAM_CBANK
	.align		4
        /*0078*/ 	.byte	0x04, 0x0a
        /*007a*/ 	.short	(.L_32 - .L_31)
	.align		4
.L_31:
        /*007c*/ 	.word	index@(.nv.constant0._Z28fft_butterfly_cols_optimizedPfiii)
        /*0080*/ 	.short	0x0380
        /*0082*/ 	.short	0x0014


	//----- nvinfo : EIATTR_SW_WAR
	.align		4
.L_32:
        /*0084*/ 	.byte	0x04, 0x36
        /*0086*/ 	.short	(.L_34 - .L_33)
.L_33:
        /*0088*/ 	.word	0x00000008
.L_34:


//--------------------- .nv.info._Z28fft_butterfly_rows_optimizedPfiii --------------------------
	.section	.nv.info._Z28fft_butterfly_rows_optimizedPfiii,"",@"SHT_CUDA_INFO"
	.sectionflags	@""
	.align	4


	//----- nvinfo : EIATTR_CUDA_API_VERSION
	.align		4
        /*0000*/ 	.byte	0x04, 0x37
        /*0002*/ 	.short	(.L_36 - .L_35)
.L_35:
        /*0004*/ 	.word	0x00000082


	//----- nvinfo : EIATTR_KPARAM_INFO
	.align		4
.L_36:
        /*0008*/ 	.byte	0x04, 0x17
        /*000a*/ 	.short	(.L_38 - .L_37)
.L_37:
        /*000c*/ 	.word	0x00000000
        /*0010*/ 	.short	0x0003
        /*0012*/ 	.short	0x0010
        /*0014*/ 	.byte	0x00, 0xf0, 0x11, 0x00


	//----- nvinfo : EIATTR_KPARAM_INFO
	.align		4
.L_38:
        /*0018*/ 	.byte	0x04, 0x17
        /*001a*/ 	.short	(.L_40 - .L_39)
.L_39:
        /*001c*/ 	.word	0x00000000
        /*0020*/ 	.short	0x0002
        /*0022*/ 	.short	0x000c
        /*0024*/ 	.byte	0x00, 0xf0, 0x11, 0x00


	//----- nvinfo : EIATTR_KPARAM_INFO
	.align		4
.L_40:
        /*0028*/ 	.byte	0x04, 0x17
        /*002a*/ 	.short	(.L_42 - .L_41)
.L_41:
        /*002c*/ 	.word	0x00000000
        /*0030*/ 	.short	0x0001
        /*0032*/ 	.short	0x0008
        /*0034*/ 	.byte	0x00, 0xf0, 0x11, 0x00


	//----- nvinfo : EIATTR_KPARAM_INFO
	.align		4
.L_42:
        /*0038*/ 	.byte	0x04, 0x17
        /*003a*/ 	.short	(.L_44 - .L_43)
.L_43:
        /*003c*/ 	.word	0x00000000
        /*0040*/ 	.short	0x0000
        /*0042*/ 	.short	0x0000
        /*0044*/ 	.byte	0x00, 0xf5, 0x21, 0x00


	//----- nvinfo : EIATTR_SPARSE_MMA_MASK
	.align		4
.L_44:
        /*0048*/ 	.byte	0x03, 0x50
        /*004a*/ 	.short	0x0000


	//----- nvinfo : EIATTR_MAXREG_COUNT
	.align		4
        /*004c*/ 	.byte	0x03, 0x1b
        /*004e*/ 	.short	0x00ff


	//----- nvinfo : EIATTR_NUM_BARRIERS
	.align		4
        /*0050*/ 	.byte	0x02, 0x4c
        /*0052*/ 	.byte	0x01
	.zero		1


	//----- nvinfo : EIATTR_MERCURY_ISA_VERSION
	.align		4
        /*0054*/ 	.byte	0x03, 0x5f
        /*0056*/ 	.short	0x0101


	//----- nvinfo : EIATTR_VRC_CTA_INIT_COUNT
	.align		4
        /*0058*/ 	.byte	0x02, 0x4a
	.zero		1
	.zero		1


	//----- nvinfo : EIATTR_EXIT_INSTR_OFFSETS
	.align		4
        /*005c*/ 	.byte	0x04, 0x1c
        /*005e*/ 	.short	(.L_46 - .L_45)


	//   ....[0]....
.L_45:
        /*0060*/ 	.word	0x00000050


	//   ....[1]....
        /*0064*/ 	.word	0x00000f30


	//   ....[2]....
        /*0068*/ 	.word	0x00001040


	//----- nvinfo : EIATTR_CRS_STACK_SIZE
	.align		4
.L_46:
        /*006c*/ 	.byte	0x04, 0x1e
        /*006e*/ 	.short	(.L_48 - .L_47)
.L_47:
        /*0070*/ 	.word	0x00000000


	//----- nvinfo : EIATTR_CBANK_PARAM_SIZE
	.align		4
.L_48:
        /*0074*/ 	.byte	0x03, 0x19
        /*0076*/ 	.short	0x0014


	//----- nvinfo : EIATTR_PARAM_CBANK
	.align		4
        /*0078*/ 	.byte	0x04, 0x0a
        /*007a*/ 	.short	(.L_50 - .L_49)
	.align		4
.L_49:
        /*007c*/ 	.word	index@(.nv.constant0._Z28fft_butterfly_rows_optimizedPfiii)
        /*0080*/ 	.short	0x0380
        /*0082*/ 	.short	0x0014


	//----- nvinfo : EIATTR_SW_WAR
	.align		4
.L_50:
        /*0084*/ 	.byte	0x04, 0x36
        /*0086*/ 	.short	(.L_52 - .L_51)
.L_51:
        /*0088*/ 	.word	0x00000008
.L_52:


//--------------------- .nv.callgraph             --------------------------
	.section	.nv.callgraph,"",@"SHT_CUDA_CALLGRAPH"
	.align	4
	.sectionentsize	8
	.align		4
        /*0000*/ 	.word	0x00000000
	.align		4
        /*0004*/ 	.word	0xffffffff
	.align		4
        /*0008*/ 	.word	0x00000000
	.align		4
        /*000c*/ 	.word	0xfffffffe
	.align		4
        /*0010*/ 	.word	0x00000000
	.align		4
        /*0014*/ 	.word	0xfffffffd
	.align		4
        /*0018*/ 	.word	0x00000000
	.align		4
        /*001c*/ 	.word	0xfffffffc


//--------------------- .nv.constant4             --------------------------
	.section	.nv.constant4,"a",@progbits
	.align	8
	.align		8
.nv.constant4:
        /*0000*/ 	.dword	__cudart_i2opi_f


//--------------------- .text._Z28fft_butterfly_cols_optimizedPfiii --------------------------
	.section	.text._Z28fft_butterfly_cols_optimizedPfiii,"ax",@progbits
	.align	128
        .global         _Z28fft_butterfly_cols_optimizedPfiii
        .type           _Z28fft_butterfly_cols_optimizedPfiii,@function
        .size           _Z28fft_butterfly_cols_optimizedPfiii,(.L_x_42 - _Z28fft_butterfly_cols_optimizedPfiii)
        .other          _Z28fft_butterfly_cols_optimizedPfiii,@"STO_CUDA_ENTRY STV_DEFAULT"
_Z28fft_butterfly_cols_optimizedPfiii:
.text._Z28fft_butterfly_cols_optimizedPfiii:
[----:B------:R-:W0:Y:S08]  /*0000*/  LDC R1, c[0x0][0x37c] ;  /* 0x0000df00ff017b82 */ /* 0x000e300000000800 */
[----:B------:R-:W1:Y:S01]  /*0010*/  S2UR UR6, SR_CTAID.X ;  /* 0x00000000000679c3 */ /* 0x000e620000002500 */
[----:B0-----:R-:W-:-:S07]  /*0020*/  VIADD R1, R1, 0xffffffe0 ;  /* 0xffffffe001017836 */ /* 0x001fce0000000000 */
[----:B------:R-:W1:Y:S02]  /*0030*/  LDC R12, c[0x0][0x388] ;  /* 0x0000e200ff0c7b82 */ /* 0x000e640000000800 */
[----:B-1----:R-:W-:-:S13]  /*0040*/  ISETP.LE.AND P0, PT, R12, UR6, PT ;  /* 0x000000060c007c0c */ /* 0x002fda000bf03270 */
[----:B------:R-:W-:Y:S05]  /*0050*/  @P0 EXIT ;  /* 0x000000000000094d */ /* 0x000fea0003800000 */
[----:B------:R-:W0:Y:S01]  /*0060*/  S2R R5, SR_TID.X ;  /* 0x0000000000057919 */ /* 0x000e220000002100 */
[----:B------:R-:W0:Y:S01]  /*0070*/  LDCU UR4, c[0x0][0x38c] ;  /* 0x00007180ff0477ac */ /* 0x000e220008000800 */
[----:B------:R-:W1:Y:S01]  /*0080*/  LDC R14, c[0x0][0x390] ;  /* 0x0000e400ff0e7b82 */ /* 0x000e620000000800 */
[----:B------:R-:W-:Y:S01]  /*0090*/  BSSY.RECONVERGENT B0, `(.L_x_0) ;  /* 0x0000014000007945 */ /* 0x000fe20003800200 */
[----:B------:R-:W2:Y:S01]  /*00a0*/  LDCU.64 UR8, c[0x0][0x358] ;  /* 0x00006b00ff0877ac */ /* 0x000ea20008000a00 */
[----:B0-----:R-:W-:-:S13]  /*00b0*/  ISETP.GE.AND P0, PT, R5, UR4, PT ;  /* 0x0000000405007c0c */ /* 0x001fda000bf06270 */
[----:B--2---:R-:W-:Y:S05]  /*00c0*/  @P0 BRA `(.L_x_1) ;  /* 0x0000000000400947 */ /* 0x004fea0003800000 */
[----:B------:R-:W0:Y:S01]  /*00d0*/  S2R R3, SR_CgaCtaId ;  /* 0x0000000000037919 */ /* 0x000e220000008800 */
[----:B------:R-:W2:Y:S01]  /*00e0*/  LDC R8, c[0x0][0x360] ;  /* 0x0000d800ff087b82 */ /* 0x000ea20000000800 */
[----:B------:R-:W-:Y:S01]  /*00f0*/  MOV R0, 0x400 ;  /* 0x0000040000007802 */ /* 0x000fe20000000f00 */
[----:B------:R-:W-:-:S06]  /*0100*/  IMAD.MOV.U32 R9, RZ, RZ, R5 ;  /* 0x000000ffff097224 */ /* 0x000fcc00078e0005 */
[----:B------:R-:W3:Y:S01]  /*0110*/  LDC.64 R6, c[0x0][0x380] ;  /* 0x0000e000ff067b82 */ /* 0x000ee20000000a00 */
[----:B0-----:R-:W-:-:S07]  /*0120*/  LEA R0, R3, R0, 0x18 ;  /* 0x0000000003007211 */ /* 0x001fce00078ec0ff */
.L_x_2:
[----:B------:R-:W-:-:S04]  /*0130*/  IMAD R2, R9, R12, UR6 ;  /* 0x0000000609027e24 */ /* 0x000fc8000f8e020c */
[----:B------:R-:W-:-:S04]  /*0140*/  IMAD.SHL.U32 R3, R2, 0x2, RZ ;  /* 0x0000000202037824 */ /* 0x000fc800078e00ff */
[----:B---3--:R-:W-:-:S05]  /*0150*/  IMAD.WIDE R2, R3, 0x4, R6 ;  /* 0x0000000403027825 */ /* 0x008fca00078e0206 */
[----:B0-----:R-:W3:Y:S04]  /*0160*/  LDG.E R10, desc[UR8][R2.64] ;  /* 0x00000008020a7981 */ /* 0x001ee8000c1e1900 */
[----:B------:R-:W3:Y:S01]  /*0170*/  LDG.E R11, desc[UR8][R2.64+0x4] ;  /* 0x00000408020b7981 */ /* 0x000ee2000c1e1900 */
[----:B------:R-:W-:Y:S02]  /*0180*/  IMAD R4, R9, 0x8, R0 ;  /* 0x0000000809047824 */ /* 0x000fe400078e0200 */
[----:B--2---:R-:W-:-:S05]  /*0190*/  IMAD.IADD R9, R8, 0x1, R9 ;  /* 0x0000000108097824 */ /* 0x004fca00078e0209 */
[----:B------:R-:W-:Y:S01]  /*01a0*/  ISETP.GE.AND P0, PT, R9, UR4, PT ;  /* 0x0000000409007c0c */ /* 0x000fe2000bf06270 */
[----:B---3--:R0:W-:-:S12]  /*01b0*/  STS.64 [R4], R10 ;  /* 0x0000000a04007388 */ /* 0x0081d80000000a00 */
[----:B------:R-:W-:Y:S05]  /*01c0*/  @!P0 BRA `(.L_x_2) ;  /* 0xfffffffc00d88947 */ /* 0x000fea000383ffff */
.L_x_1:
[----:B------:R-:W-:Y:S05]  /*01d0*/  BSYNC.RECONVERGENT B0 ;  /* 0x0000000000007941 */ /* 0x000fea0003800200 */
.L_x_0:
[----:B-1----:R-:W-:Y:S01]  /*01e0*/  LEA.HI R12, R14, R14, RZ, 0x1 ;  /* 0x0000000e0e0c7211 */ /* 0x002fe200078f08ff */
[----:B------:R-:W-:Y:S03]  /*01f0*/  BAR.SYNC.DEFER_BLOCKING 0x0 ;  /* 0x0000000000007b1d */ /* 0x000fe60000010000 */
[----:B------:R-:W-:-:S03]  /*0200*/  SHF.R.S32.HI R12, RZ, 0x1, R12 ;  /* 0x00000001ff0c7819 */ /* 0x000fc6000001140c */
[----:B------:R-:W-:Y:S01]  /*0210*/  BSSY.RECONVERGENT B0, `(.L_x_3) ;  /* 0x00000cd000007945 */ /* 0x000fe20003800200 */
[----:B------:R-:W-:-:S13]  /*0220*/  ISETP.GE.AND P0, PT, R5, R12, PT ;  /* 0x0000000c0500720c */ /* 0x000fda0003f06270 */
[----:B------:R-:W-:Y:S05]  /*0230*/  @P0 BRA `(.L_x_4) ;  /* 0x0000000c00280947 */ /* 0x000fea0003800000 */
[----:B------:R-:W1:Y:S01]  /*0240*/  LDC R9, c[0x0][0x360] ;  /* 0x0000d800ff097b82 */ /* 0x000e620000000800 */
[----:B------:R2:W3:Y:S01]  /*0250*/  I2F.F64 R6, R14 ;  /* 0x0000000e00067312 */ /* 0x0004e20000201c00 */
[----:B------:R-:W-:-:S07]  /*0260*/  IMAD.MOV.U32 R13, RZ, RZ, R5 ;  /* 0x000000ffff0d7224 */ /* 0x000fce00078e0005 */
.L_x_13:
[----:B---34-:R-:W0:Y:S01]  /*0270*/  MUFU.RCP64H R3, R7 ;  /* 0x0000000700037308 */ /* 0x018e220000001800 */
[----:B------:R-:W-:Y:S01]  /*0280*/  IMAD.MOV.U32 R2, RZ, RZ, 0x1 ;  /* 0x00000001ff027424 */ /* 0x000fe200078e00ff */
[----:B------:R-:W-:Y:S01]  /*0290*/  UMOV UR4, 0x54442d18 ;  /* 0x54442d1800047882 */ /* 0x000fe20000000000 */
[----:B------:R-:W-:Y:S01]  /*02a0*/  UMOV UR5, 0x401921fb ;  /* 0x401921fb00057882 */ /* 0x000fe20000000000 */
[----:B------:R-:W-:Y:S03]  /*02b0*/  BSSY.RECONVERGENT B1, `(.L_x_5) ;  /* 0x0000013000017945 */ /* 0x000fe60003800200 */
[----:B0-----:R-:W-:-:S08]  /*02c0*/  DFMA R10, -R6, R2, 1 ;  /* 0x3ff00000060a742b */ /* 0x001fd00000000102 */
[----:B--2---:R-:W-:Y:S02]  /*02d0*/  DFMA R14, R10, R10, R10 ;  /* 0x0000000a0a0e722b */ /* 0x004fe4000000000a */
[----:B------:R-:W0:Y:S06]  /*02e0*/  I2F.F64.U32 R10, R13 ;  /* 0x0000000d000a7312 */ /* 0x000e2c0000201800 */
[----:B------:R-:W-:-:S08]  /*02f0*/  DFMA R14, R2, R14, R2 ;  /* 0x0000000e020e722b */ /* 0x000fd00000000002 */
[----:B------:R-:W-:Y:S02]  /*0300*/  DFMA R2, -R6, R14, 1 ;  /* 0x3ff000000602742b */ /* 0x000fe4000000010e */
[----:B0-----:R-:W-:-:S06]  /*0310*/  DMUL R10, R10, UR4 ;  /* 0x000000040a0a7c28 */ /* 0x001fcc0008000000 */
[----:B------:R-:W-:-:S04]  /*0320*/  DFMA R2, R14, R2, R14 ;  /* 0x000000020e02722b */ /* 0x000fc8000000000e */
[----:B------:R-:W-:-:S04]  /*0330*/  FSETP.GEU.AND P1, PT, |R11|, 6.5827683646048100446e-37, PT ;  /* 0x036000000b00780b */ /* 0x000fc80003f2e200 */
[----:B------:R-:W-:-:S08]  /*0340*/  DMUL R14, R10, R2 ;  /* 0x000000020a0e7228 */ /* 0x000fd00000000000 */
[----:B------:R-:W-:-:S08]  /*0350*/  DFMA R16, -R6, R14, R10 ;  /* 0x0000000e0610722b */ /* 0x000fd0000000010a */
[----:B------:R-:W-:-:S10]  /*0360*/  DFMA R2, R2, R16, R14 ;  /* 0x000000100202722b */ /* 0x000fd4000000000e */
[----:B------:R-:W-:-:S05]  /*0370*/  FFMA R0, RZ, R7, R3 ;  /* 0x00000007ff007223 */ /* 0x000fca0000000003 */
[----:B------:R-:W-:-:S13]  /*0380*/  FSETP.GT.AND P0, PT, |R0|, 1.469367938527859385e-39, PT ;  /* 0x001000000000780b */ /* 0x000fda0003f04200 */
[----:B------:R-:W-:Y:S05]  /*0390*/  @P0 BRA P1, `(.L_x_6) ;  /* 0x0000000000100947 */ /* 0x000fea0000800000 */
[----:B------:R-:W-:-:S07]  /*03a0*/  MOV R4, 0x3c0 ;  /* 0x000003c000047802 */ /* 0x000fce0000000f00 */
[----:B-1----:R-:W-:Y:S05]  /*03b0*/  CALL.REL.NOINC `($__internal_0_$__cuda_sm20_div_rn_f64_full) ;  /* 0x0000000c00207944 */ /* 0x002fea0003c00000 */
[----:B------:R-:W-:Y:S02]  /*03c0*/  IMAD.MOV.U32 R2, RZ, RZ, R16 ;  /* 0x000000ffff027224 */ /* 0x000fe400078e0010 */
[----:B------:R-:W-:-:S07]  /*03d0*/  IMAD.MOV.U32 R3, RZ, RZ, R17 ;  /* 0x000000ffff037224 */ /* 0x000fce00078e0011 */
.L_x_6:
[----:B------:R-:W-:Y:S05]  /*03e0*/  BSYNC.RECONVERGENT B1 ;  /* 0x0000000000017941 */ /* 0x000fea0003800200 */
.L_x_5:
[----:B------:R-:W0:Y:S01]  /*03f0*/  F2F.F32.F64 R15, R2 ;  /* 0x00000002000f7310 */ /* 0x000e220000301000 */
[----:B------:R-:W-:Y:S01]  /*0400*/  BSSY.RECONVERGENT B1, `(.L_x_7) ;  /* 0x0000042000017945 */ /* 0x000fe20003800200 */
[C---:B0-----:R-:W-:Y:S01]  /*0410*/  FMUL R0, R15.reuse, 0.63661974668502807617 ;  /* 0x3f22f9830f007820 */ /* 0x041fe20000400000 */
[----:B------:R-:W-:-:S05]  /*0420*/  FSETP.GE.AND P0, PT, |R15|, 105615, PT ;  /* 0x47ce47800f00780b */ /* 0x000fca0003f06200 */
[----:B------:R-:W0:Y:S02]  /*0430*/  F2I.NTZ R0, R0 ;  /* 0x0000000000007305 */ /* 0x000e240000203100 */
[----:B0-----:R-:W-:Y:S01]  /*0440*/  I2FP.F32.S32 R16, R0 ;  /* 0x0000000000107245 */ /* 0x001fe20000201400 */
[----:B------:R-:W-:-:S04]  /*0450*/  IMAD.MOV.U32 R18, RZ, RZ, R0 ;  /* 0x000000ffff127224 */ /* 0x000fc800078e0000 */
[----:B------:R-:W-:-:S04]  /*0460*/  FFMA R11, R16, -1.5707962512969970703, R15 ;  /* 0xbfc90fda100b7823 */ /* 0x000fc8000000000f */
[----:B------:R-:W-:-:S04]  /*0470*/  FFMA R11, R16, -7.5497894158615963534e-08, R11 ;  /* 0xb3a22168100b7823 */ /* 0x000fc8000000000b */
[----:B------:R-:W-:-:S04]  /*0480*/  FFMA R16, R16, -5.3903029534742383927e-15, R11 ;  /* 0xa7c234c510107823 */ /* 0x000fc8000000000b */
[----:B------:R-:W-:Y:S01]  /*0490*/  IMAD.MOV.U32 R4, RZ, RZ, R16 ;  /* 0x000000ffff047224 */ /* 0x000fe200078e0010 */
[----:B------:R-:W-:Y:S06]  /*04a0*/  @!P0 BRA `(.L_x_8) ;  /* 0x0000000000dc8947 */ /* 0x000fec0003800000 */
[----:B------:R-:W-:-:S13]  /*04b0*/  FSETP.NEU.AND P0, PT, |R15|, +INF , PT ;  /* 0x7f8000000f00780b */ /* 0x000fda0003f0d200 */
[----:B------:R-:W-:Y:S01]  /*04c0*/  @!P0 FMUL R4, RZ, R15 ;  /* 0x0000000fff048220 */ /* 0x000fe20000400000 */
[----:B------:R-:W-:Y:S01]  /*04d0*/  @!P0 IMAD.MOV.U32 R0, RZ, RZ, RZ ;  /* 0x000000ffff008224 */ /* 0x000fe200078e00ff */
[----:B------:R-:W-:Y:S06]  /*04e0*/  @!P0 BRA `(.L_x_8) ;  /* 0x0000000000cc8947 */ /* 0x000fec0003800000 */
[----:B------:R-:W-:Y:S01]  /*04f0*/  IMAD.SHL.U32 R2, R15, 0x100, RZ ;  /* 0x000001000f027824 */ /* 0x000fe200078e00ff */
[----:B------:R-:W0:Y:S01]  /*0500*/  LDCU.64 UR10, c[0x4][URZ] ;  /* 0x01000000ff0a77ac */ /* 0x000e220008000a00 */
[----:B------:R-:W-:Y:S02]  /*0510*/  IMAD.MOV.U32 R8, RZ, RZ, RZ ;  /* 0x000000ffff087224 */ /* 0x000fe400078e00ff */
[----:B------:R-:W-:Y:S01]  /*0520*/  IMAD.MOV.U32 R0, RZ, RZ, R1 ;  /* 0x000000ffff007224 */ /* 0x000fe200078e0001 */
[----:B------:R-:W-:Y:S01]  /*0530*/  LOP3.LUT R19, R2, 0x80000000, RZ, 0xfc, !PT ;  /* 0x8000000002137812 */ /* 0x000fe200078efcff */
[----:B------:R-:W-:Y:S01]  /*0540*/  UMOV UR5, URZ ;  /* 0x000000ff00057c82 */ /* 0x000fe20008000000 */
[----:B------:R-:W-:-:S05]  /*0550*/  UMOV UR4, URZ ;  /* 0x000000ff00047c82 */ /* 0x000fca0008000000 */
.L_x_9:
[----:B0-----:R-:W-:Y:S02]  /*0560*/  IMAD.U32 R10, RZ, RZ, UR10 ;  /* 0x0000000aff0a7e24 */ /* 0x001fe4000f8e00ff */
[----:B------:R-:W-:-:S05]  /*0570*/  IMAD.U32 R11, RZ, RZ, UR11 ;  /* 0x0000000bff0b7e24 */ /* 0x000fca000f8e00ff */
[----:B------:R-:W2:Y:S01]  /*0580*/  LDG.E.CONSTANT R2, desc[UR8][R10.64] ;  /* 0x000000080a027981 */ /* 0x000ea2000c1e9900 */
[----:B------:R-:W-:Y:S02]  /*0590*/  UIADD3 UR10, UP0, UPT, UR10, 0x4, URZ ;  /* 0x000000040a0a7890 */ /* 0x000fe4000ff1e0ff */
[----:B------:R-:W-:Y:S02]  /*05a0*/  UIADD3 UR4, UPT, UPT, UR4, 0x1, URZ ;  /* 0x0000000104047890 */ /* 0x000fe4000fffe0ff */
[----:B------:R-:W-:Y:S02]  /*05b0*/  UIADD3.X UR11, UPT, UPT, URZ, UR11, URZ, UP0, !UPT ;  /* 0x0000000bff0b7290 */ /* 0x000fe400087fe4ff */
[----:B------:R-:W-:Y:S01]  /*05c0*/  UISETP.NE.AND UP0, UPT, UR4, 0x6, UPT ;  /* 0x000000060400788c */ /* 0x000fe2000bf05270 */
[----:B--2---:R-:W-:-:S03]  /*05d0*/  IMAD.WIDE.U32 R2, R2, R19, RZ ;  /* 0x0000001302027225 */ /* 0x004fc600078e00ff */
[----:B------:R-:W-:-:S04]  /*05e0*/  IADD3 R17, P0, PT, R2, R8, RZ ;  /* 0x0000000802117210 */ /* 0x000fc80007f1e0ff */
[----:B------:R-:W-:Y:S01]  /*05f0*/  IADD3.X R8, PT, PT, R3, UR5, RZ, P0, !PT ;  /* 0x0000000503087c10 */ /* 0x000fe200087fe4ff */
[----:B------:R0:W-:Y:S02]  /*0600*/  STL [R0], R17 ;  /* 0x0000001100007387 */ /* 0x0001e40000100800 */
[----:B0-----:R-:W-:Y:S01]  /*0610*/  VIADD R0, R0, 0x4 ;  /* 0x0000000400007836 */ /* 0x001fe20000000000 */
[----:B------:R-:W-:Y:S06]  /*0620*/  BRA.U UP0, `(.L_x_9) ;  /* 0xfffffffd00cc7547 */ /* 0x000fec000b83ffff */
[----:B------:R-:W-:Y:S01]  /*0630*/  SHF.R.U32.HI R4, RZ, 0x17, R15 ;  /* 0x00000017ff047819 */ /* 0x000fe2000001160f */
[----:B------:R0:W-:Y:S03]  /*0640*/  STL [R1+0x18], R8 ;  /* 0x0000180801007387 */ /* 0x0001e60000100800 */
[C---:B------:R-:W-:Y:S02]  /*0650*/  LOP3.LUT R0, R4.reuse, 0xe0, RZ, 0xc0, !PT ;  /* 0x000000e004007812 */ /* 0x040fe400078ec0ff */
[----:B------:R-:W-:-:S03]  /*0660*/  LOP3.LUT P0, RZ, R4, 0x1f, RZ, 0xc0, !PT ;  /* 0x0000001f04ff7812 */ /* 0x000fc6000780c0ff */
[----:B------:R-:W-:-:S05]  /*0670*/  VIADD R0, R0, 0xffffff80 ;  /* 0xffffff8000007836 */ /* 0x000fca0000000000 */
[----:B------:R-:W-:-:S05]  /*0680*/  SHF.R.U32.HI R0, RZ, 0x5, R0 ;  /* 0x00000005ff007819 */ /* 0x000fca0000011600 */
[----:B------:R-:W-:-:S05]  /*0690*/  IMAD R14, R0, -0x4, R1 ;  /* 0xfffffffc000e7824 */ /* 0x000fca00078e0201 */
[----:B------:R-:W2:Y:S04]  /*06a0*/  LDL R0, [R14+0x18] ;  /* 0x000018000e007983 */ /* 0x000ea80000100800 */
[----:B------:R-:W2:Y:S04]  /*06b0*/  LDL R3, [R14+0x14] ;  /* 0x000014000e037983 */ /* 0x000ea80000100800 */
[----:B------:R-:W3:Y:S01]  /*06c0*/  @P0 LDL R2, [R14+0x10] ;  /* 0x000010000e020983 */ /* 0x000ee20000100800 */
[----:B------:R-:W-:Y:S01]  /*06d0*/  LOP3.LUT R4, R4, 0x1f, RZ, 0xc0, !PT ;  /* 0x0000001f04047812 */ /* 0x000fe200078ec0ff */
[----:B------:R-:W-:Y:S01]  /*06e0*/  UMOV UR4, 0x54442d19 ;  /* 0x54442d1900047882 */ /* 0x000fe20000000000 */
[----:B------:R-:W-:-:S02]  /*06f0*/  UMOV UR5, 0x3bf921fb ;  /* 0x3bf921fb00057882 */ /* 0x000fc40000000000 */
[-C--:B--2---:R-:W-:Y:S02]  /*0700*/  @P0 SHF.L.W.U32.HI R0, R3, R4.reuse, R0 ;  /* 0x0000000403000219 */ /* 0x084fe40000010e00 */
[----:B---3--:R-:W-:Y:S02]  /*0710*/  @P0 SHF.L.W.U32.HI R3, R2, R4, R3 ;  /* 0x0000000402030219 */ /* 0x008fe40000010e03 */
[----:B------:R-:W-:Y:S02]  /*0720*/  ISETP.GE.AND P0, PT, R15, RZ, PT ;  /* 0x000000ff0f00720c */ /* 0x000fe40003f06270 */
[C---:B------:R-:W-:Y:S01]  /*0730*/  SHF.L.W.U32.HI R2, R3.reuse, 0x2, R0 ;  /* 0x0000000203027819 */ /* 0x040fe20000010e00 */
[----:B------:R-:W-:-:S03]  /*0740*/  IMAD.SHL.U32 R3, R3, 0x4, RZ ;  /* 0x0000000403037824 */ /* 0x000fc600078e00ff */
[----:B------:R-:W-:-:S04]  /*0750*/  SHF.R.S32.HI R4, RZ, 0x1f, R2 ;  /* 0x0000001fff047819 */ /* 0x000fc80000011402 */
[C---:B------:R-:W-:Y:S02]  /*0760*/  LOP3.LUT R10, R4.reuse, R3, RZ, 0x3c, !PT ;  /* 0x00000003040a7212 */ /* 0x040fe400078e3cff */
[----:B------:R-:W-:Y:S02]  /*0770*/  LOP3.LUT R11, R4, R2, RZ, 0x3c, !PT ;  /* 0x00000002040b7212 */ /* 0x000fe400078e3cff */
[----:B------:R-:W-:Y:S02]  /*0780*/  SHF.R.U32.HI R3, RZ, 0x1e, R0 ;  /* 0x0000001eff037819 */ /* 0x000fe40000011600 */
[C---:B------:R-:W-:Y:S02]  /*0790*/  LOP3.LUT R4, R2.reuse, R15, RZ, 0x3c, !PT ;  /* 0x0000000f02047212 */ /* 0x040fe400078e3cff */
[----:B------:R-:W2:Y:S01]  /*07a0*/  I2F.F64.S64 R10, R10 ;  /* 0x0000000a000a7312 */ /* 0x000ea20000301c00 */
[----:B------:R-:W-:Y:S02]  /*07b0*/  LEA.HI R0, R2, R3, RZ, 0x1 ;  /* 0x0000000302007211 */ /* 0x000fe400078f08ff */
[----:B------:R-:W-:-:S03]  /*07c0*/  ISETP.GE.AND P1, PT, R4, RZ, PT ;  /* 0x000000ff0400720c */ /* 0x000fc60003f26270 */
[----:B------:R-:W-:-:S04]  /*07d0*/  IMAD.MOV R2, RZ, RZ, -R0 ;  /* 0x000000ffff027224 */ /* 0x000fc800078e0a00 */
[----:B------:R-:W-:Y:S01]  /*07e0*/  @!P0 IMAD.MOV.U32 R0, RZ, RZ, R2 ;  /* 0x000000ffff008224 */ /* 0x000fe200078e0002 */
[----:B--2---:R-:W-:-:S10]  /*07f0*/  DMUL R20, R10, UR4 ;  /* 0x000000040a147c28 */ /* 0x004fd40008000000 */
[----:B------:R-:W2:Y:S02]  /*0800*/  F2F.F32.F64 R20, R20 ;  /* 0x0000001400147310 */ /* 0x000ea40000301000 */
[----:B0-2---:R-:W-:-:S07]  /*0810*/  FSEL R4, -R20, R20, !P1 ;  /* 0x0000001414047208 */ /* 0x005fce0004800100 */
.L_x_8:
[----:B------:R-:W-:Y:S05]  /*0820*/  BSYNC.RECONVERGENT B1 ;  /* 0x0000000000017941 */ /* 0x000fea0003800200 */
.L_x_7:
[----:B------:R-:W-:Y:S02]  /*0830*/  IMAD.MOV.U32 R20, RZ, RZ, 0x37cbac00 ;  /* 0x37cbac00ff147424 */ /* 0x000fe400078e00ff */
[----:B------:R-:W-:Y:S01]  /*0840*/  FMUL R3, R4, R4 ;  /* 0x0000000404037220 */ /* 0x000fe20000400000 */
[C---:B------:R-:W-:Y:S01]  /*0850*/  LOP3.LUT R8, R0.reuse, 0x1, RZ, 0xc0, !PT ;  /* 0x0000000100087812 */ /* 0x040fe200078ec0ff */
[----:B------:R-:W-:Y:S01]  /*0860*/  IMAD.MOV.U32 R19, RZ, RZ, 0x3c0885e4 ;  /* 0x3c0885e4ff137424 */ /* 0x000fe200078e00ff */
[----:B------:R-:W-:Y:S01]  /*0870*/  BSSY.RECONVERGENT B1, `(.L_x_10) ;  /* 0x0000044000017945 */ /* 0x000fe20003800200 */
[----:B------:R-:W-:Y:S01]  /*0880*/  FFMA R2, R3, R20, -0.0013887860113754868507 ;  /* 0xbab607ed03027423 */ /* 0x000fe20000000014 */
[----:B------:R-:W-:Y:S01]  /*0890*/  VIADD R0, R0, 0x1 ;  /* 0x0000000100007836 */ /* 0x000fe20000000000 */
[----:B------:R-:W-:Y:S01]  /*08a0*/  ISETP.NE.U32.AND P0, PT, R8, 0x1, PT ;  /* 0x000000010800780c */ /* 0x000fe20003f05070 */
[----:B------:R-:W-:-:S03]  /*08b0*/  IMAD.MOV.U32 R17, RZ, RZ, 0x3e2aaaa8 ;  /* 0x3e2aaaa8ff117424 */ /* 0x000fc600078e00ff */
[----:B------:R-:W-:Y:S02]  /*08c0*/  FSEL R2, R2, -0.00019574658654164522886, P0 ;  /* 0xb94d415302027808 */ /* 0x000fe40000000000 */
[----:B------:R-:W-:Y:S02]  /*08d0*/  FSEL R8, R19, 0.041666727513074874878, !P0 ;  /* 0x3d2aaabb13087808 */ /* 0x000fe40004000000 */
[----:B------:R-:W-:Y:S02]  /*08e0*/  LOP3.LUT P1, RZ, R0, 0x2, RZ, 0xc0, !PT ;  /* 0x0000000200ff7812 */ /* 0x000fe4000782c0ff */
[----:B------:R-:W-:Y:S01]  /*08f0*/  FSEL R0, R4, 1, !P0 ;  /* 0x3f80000004007808 */ /* 0x000fe20004000000 */
[----:B------:R-:W-:Y:S01]  /*0900*/  FFMA R2, R3, R2, R8 ;  /* 0x0000000203027223 */ /* 0x000fe20000000008 */
[----:B------:R-:W-:Y:S02]  /*0910*/  FSEL R21, -R17, -0.4999999701976776123, !P0 ;  /* 0xbeffffff11157808 */ /* 0x000fe40004000100 */
[----:B------:R-:W-:Y:S01]  /*0920*/  FSETP.GE.AND P0, PT, |R15|, 105615, PT ;  /* 0x47ce47800f00780b */ /* 0x000fe20003f06200 */
[----:B------:R-:W-:-:S02]  /*0930*/  FFMA R11, R3, R0, RZ ;  /* 0x00000000030b7223 */ /* 0x000fc400000000ff */
[----:B------:R-:W-:-:S04]  /*0940*/  FFMA R2, R3, R2, R21 ;  /* 0x0000000203027223 */ /* 0x000fc80000000015 */
[----:B------:R-:W-:-:S04]  /*0950*/  FFMA R14, R11, R2, R0 ;  /* 0x000000020b0e7223 */ /* 0x000fc80000000000 */
[----:B------:R-:W-:Y:S02]  /*0960*/  @P1 FADD R14, RZ, -R14 ;  /* 0x8000000eff0e1221 */ /* 0x000fe40000000000 */
[----:B------:R-:W-:Y:S05]  /*0970*/  @!P0 BRA `(.L_x_11) ;  /* 0x0000000000cc8947 */ /* 0x000fea0003800000 */
[----:B------:R-:W-:-:S13]  /*0980*/  FSETP.NEU.AND P0, PT, |R15|, +INF , PT ;  /* 0x7f8000000f00780b */ /* 0x000fda0003f0d200 */
[----:B------:R-:W-:Y:S01]  /*0990*/  @!P0 FMUL R16, RZ, R15 ;  /* 0x0000000fff108220 */ /* 0x000fe20000400000 */
[----:B------:R-:W-:Y:S01]  /*09a0*/  @!P0 IMAD.MOV.U32 R18, RZ, RZ, RZ ;  /* 0x000000ffff128224 */ /* 0x000fe200078e00ff */
[----:B------:R-:W-:Y:S06]  /*09b0*/  @!P0 BRA `(.L_x_11) ;  /* 0x0000000000bc8947 */ /* 0x000fec0003800000 */
[----:B------:R-:W0:Y:S01]  /*09c0*/  LDC.64 R2, c[0x4][RZ] ;  /* 0x01000000ff027b82 */ /* 0x000e220000000a00 */
[----:B------:R-:W-:Y:S01]  /*09d0*/  IMAD.SHL.U32 R4, R15, 0x100, RZ ;  /* 0x000001000f047824 */ /* 0x000fe200078e00ff */
[----:B------:R-:W-:Y:S01]  /*09e0*/  UMOV UR4, URZ ;  /* 0x000000ff00047c82 */ /* 0x000fe20008000000 */
[----:B------:R-:W-:Y:S02]  /*09f0*/  IMAD.MOV.U32 R8, RZ, RZ, RZ ;  /* 0x000000ffff087224 */ /* 0x000fe400078e00ff */
[----:B------:R-:W-:Y:S01]  /*0a00*/  IMAD.MOV.U32 R0, RZ, RZ, RZ ;  /* 0x000000ffff007224 */ /* 0x000fe200078e00ff */
[----:B------:R-:W-:-:S07]  /*0a10*/  LOP3.LUT R25, R4, 0x80000000, RZ, 0xfc, !PT ;  /* 0x8000000004197812 */ /* 0x000fce00078efcff */
.L_x_12:
[----:B0-----:R-:W-:-:S05]  /*0a20*/  IMAD.WIDE.U32 R22, R0, 0x4, R2 ;  /* 0x0000000400167825 */ /* 0x001fca00078e0002 */
[----:B--2---:R-:W2:Y:S01]  /*0a30*/  LDG.E.CONSTANT R10, desc[UR8][R22.64] ;  /* 0x00000008160a7981 */ /* 0x004ea2000c1e9900 */
[C---:B------:R-:W-:Y:S02]  /*0a40*/  IMAD R4, R0.reuse, 0x4, R1 ;  /* 0x0000000400047824 */ /* 0x040fe400078e0201 */
[----:B------:R-:W-:-:S05]  /*0a50*/  VIADD R0, R0, 0x1 ;  /* 0x0000000100007836 */ /* 0x000fca0000000000 */
[----:B------:R-:W-:Y:S01]  /*0a60*/  ISETP.NE.AND P0, PT, R0, 0x6, PT ;  /* 0x000000060000780c */ /* 0x000fe20003f05270 */
[----:B--2---:R-:W-:-:S03]  /*0a70*/  IMAD.WIDE.U32 R10, R10, R25, RZ ;  /* 0x000000190a0a7225 */ /* 0x004fc600078e00ff */
[----:B------:R-:W-:-:S04]  /*0a80*/  IADD3 R21, P1, PT, R10, R8, RZ ;  /* 0x000000080a157210 */ /* 0x000fc80007f3e0ff */
[----:B------:R-:W-:Y:S01]  /*0a90*/  IADD3.X R8, PT, PT, R11, UR4, RZ, P1, !PT ;  /* 0x000000040b087c10 */ /* 0x000fe20008ffe4ff */
[----:B------:R2:W-:Y:S04]  /*0aa0*/  STL [R4], R21 ;  /* 0x0000001504007387 */ /* 0x0005e80000100800 */
[----:B------:R-:W-:Y:S05]  /*0ab0*/  @P0 BRA `(.L_x_12) ;  /* 0xfffffffc00d80947 */ /* 0x000fea000383ffff */
[----:B--2---:R-:W-:Y:S01]  /*0ac0*/  SHF.R.U32.HI R4, RZ, 0x17, R15 ;  /* 0x00000017ff047819 */ /* 0x004fe2000001160f */
        /* <DEDUP_REMOVED lines=11> */
[----:B------:R-:W-:Y:S01]  /*0b80*/  UMOV UR5, 0x3bf921fb ;  /* 0x3bf921fb00057882 */ /* 0x000fe20000000000 */
[----:B------:R-:W-:-:S02]  /*0b90*/  ISETP.GE.AND P1, PT, R15, RZ, PT ;  /* 0x000000ff0f00720c */ /* 0x000fc40003f26270 */
[-C--:B--2---:R-:W-:Y:S02]  /*0ba0*/  @P0 SHF.L.W.U32.HI R0, R3, R4.reuse, R0 ;  /* 0x0000000403000219 */ /* 0x084fe40000010e00 */
[----:B---3--:R-:W-:-:S04]  /*0bb0*/  @P0 SHF.L.W.U32.HI R3, R2, R4, R3 ;  /* 0x0000000402030219 */ /* 0x008fc80000010e03 */
[C---:B------:R-:W-:Y:S01]  /*0bc0*/  SHF.L.W.U32.HI R2, R3.reuse, 0x2, R0 ;  /* 0x0000000203027819 */ /* 0x040fe20000010e00 */
[----:B------:R-:W-:-:S03]  /*0bd0*/  IMAD.SHL.U32 R3, R3, 0x4, RZ ;  /* 0x0000000403037824 */ /* 0x000fc600078e00ff */
[----:B------:R-:W-:Y:S02]  /*0be0*/  SHF.R.S32.HI R4, RZ, 0x1f, R2 ;  /* 0x0000001fff047819 */ /* 0x000fe40000011402 */
[----:B------:R-:W-:Y:S02]  /*0bf0*/  LOP3.LUT R15, R2, R15, RZ, 0x3c, !PT ;  /* 0x0000000f020f7212 */ /* 0x000fe400078e3cff */
[C---:B------:R-:W-:Y:S02]  /*0c00*/  LOP3.LUT R10, R4.reuse, R3, RZ, 0x3c, !PT ;  /* 0x00000003040a7212 */ /* 0x040fe400078e3cff */
[----:B------:R-:W-:Y:S02]  /*0c10*/  LOP3.LUT R11, R4, R2, RZ, 0x3c, !PT ;  /* 0x00000002040b7212 */ /* 0x000fe400078e3cff */
[----:B------:R-:W-:Y:S02]  /*0c20*/  SHF.R.U32.HI R3, RZ, 0x1e, R0 ;  /* 0x0000001eff037819 */ /* 0x000fe40000011600 */
[----:B------:R-:W-:-:S02]  /*0c30*/  ISETP.GE.AND P0, PT, R15, RZ, PT ;  /* 0x000000ff0f00720c */ /* 0x000fc40003f06270 */
[----:B------:R-:W2:Y:S01]  /*0c40*/  I2F.F64.S64 R10, R10 ;  /* 0x0000000a000a7312 */ /* 0x000ea20000301c00 */
[----:B------:R-:W-:-:S05]  /*0c50*/  LEA.HI R18, R2, R3, RZ, 0x1 ;  /* 0x0000000302127211 */ /* 0x000fca00078f08ff */
[----:B------:R-:W-:-:S04]  /*0c60*/  IMAD.MOV R0, RZ, RZ, -R18 ;  /* 0x000000ffff007224 */ /* 0x000fc800078e0a12 */
[----:B------:R-:W-:Y:S01]  /*0c70*/  @!P1 IMAD.MOV.U32 R18, RZ, RZ, R0 ;  /* 0x000000ffff129224 */ /* 0x000fe200078e0000 */
[----:B--2---:R-:W-:-:S10]  /*0c80*/  DMUL R22, R10, UR4 ;  /* 0x000000040a167c28 */ /* 0x004fd40008000000 */
[----:B------:R-:W2:Y:S02]  /*0c90*/  F2F.F32.F64 R22, R22 ;  /* 0x0000001600167310 */ /* 0x000ea40000301000 */
[----:B0-2---:R-:W-:-:S07]  /*0ca0*/  FSEL R16, -R22, R22, !P0 ;  /* 0x0000001616107208 */ /* 0x005fce0004000100 */
.L_x_11:
[----:B------:R-:W-:Y:S05]  /*0cb0*/  BSYNC.RECONVERGENT B1 ;  /* 0x0000000000017941 */ /* 0x000fea0003800200 */
.L_x_10:
[----:B------:R-:W0:Y:S01]  /*0cc0*/  S2UR UR5, SR_CgaCtaId ;  /* 0x00000000000579c3 */ /* 0x000e220000008800 */
[----:B------:R-:W-:Y:S01]  /*0cd0*/  UMOV UR4, 0x400 ;  /* 0x0000040000047882 */ /* 0x000fe20000000000 */
[----:B------:R-:W-:Y:S01]  /*0ce0*/  FMUL R21, R16, R16 ;  /* 0x0000001010157220 */ /* 0x000fe20000400000 */
[C---:B------:R-:W-:Y:S02]  /*0cf0*/  LOP3.LUT R0, R18.reuse, 0x1, RZ, 0xc0, !PT ;  /* 0x0000000112007812 */ /* 0x040fe400078ec0ff */
[----:B------:R-:W-:Y:S01]  /*0d00*/  LOP3.LUT P1, RZ, R18, 0x2, RZ, 0xc0, !PT ;  /* 0x0000000212ff7812 */ /* 0x000fe2000782c0ff */
[----:B------:R-:W-:Y:S01]  /*0d10*/  FFMA R20, R21, R20, -0.0013887860113754868507 ;  /* 0xbab607ed15147423 */ /* 0x000fe20000000014 */
[----:B------:R-:W-:-:S04]  /*0d20*/  ISETP.NE.U32.AND P0, PT, R0, 0x1, PT ;  /* 0x000000010000780c */ /* 0x000fc80003f05070 */
[----:B------:R-:W-:Y:S02]  /*0d30*/  FSEL R0, R19, 0.041666727513074874878, P0 ;  /* 0x3d2aaabb13007808 */ /* 0x000fe40000000000 */
[----:B------:R-:W-:Y:S02]  /*0d40*/  FSEL R20, R20, -0.00019574658654164522886, !P0 ;  /* 0xb94d415314147808 */ /* 0x000fe40004000000 */
[----:B------:R-:W-:-:S03]  /*0d50*/  FSEL R17, -R17, -0.4999999701976776123, P0 ;  /* 0xbeffffff11117808 */ /* 0x000fc60000000100 */
[----:B------:R-:W-:Y:S01]  /*0d60*/  FFMA R20, R21, R20, R0 ;  /* 0x0000001415147223 */ /* 0x000fe20000000000 */
[----:B------:R-:W-:-:S03]  /*0d70*/  FSEL R0, R16, 1, P0 ;  /* 0x3f80000010007808 */ /* 0x000fc60000000000 */
[C---:B------:R-:W-:Y:S01]  /*0d80*/  FFMA R17, R21.reuse, R20, R17 ;  /* 0x0000001415117223 */ /* 0x040fe20000000011 */
[----:B0-----:R-:W-:Y:S01]  /*0d90*/  ULEA UR4, UR5, UR4, 0x18 ;  /* 0x0000000405047291 */ /* 0x001fe2000f8ec0ff */
[----:B------:R-:W-:-:S04]  /*0da0*/  FFMA R21, R21, R0, RZ ;  /* 0x0000000015157223 */ /* 0x000fc800000000ff */
[----:B------:R-:W-:Y:S01]  /*0db0*/  FFMA R0, R21, R17, R0 ;  /* 0x0000001115007223 */ /* 0x000fe20000000000 */
[----:B------:R-:W-:Y:S01]  /*0dc0*/  LEA R15, R13, UR4, 0x3 ;  /* 0x000000040d0f7c11 */ /* 0x000fe2000f8e18ff */
[----:B-1----:R-:W-:Y:S02]  /*0dd0*/  IMAD.IADD R13, R9, 0x1, R13 ;  /* 0x00000001090d7824 */ /* 0x002fe400078e020d */
[----:B------:R-:W-:Y:S02]  /*0de0*/  @P1 FADD R0, RZ, -R0 ;  /* 0x80000000ff001221 */ /* 0x000fe40000000000 */
[----:B------:R-:W-:Y:S01]  /*0df0*/  IMAD R4, R12, 0x8, R15 ;  /* 0x000000080c047824 */ /* 0x000fe200078e020f */
[----:B------:R-:W-:Y:S01]  /*0e00*/  LDS.64 R10, [R15] ;  /* 0x000000000f0a7984 */ /* 0x000fe20000000a00 */
[----:B------:R-:W-:-:S03]  /*0e10*/  ISETP.GE.AND P0, PT, R13, R12, PT ;  /* 0x0000000c0d00720c */ /* 0x000fc60003f06270 */
[----:B------:R-:W0:Y:S02]  /*0e20*/  LDS.64 R2, [R4] ;  /* 0x0000000004027984 */ /* 0x000e240000000a00 */
[C---:B0-----:R-:W-:Y:S01]  /*0e30*/  FMUL R17, R0.reuse, R3 ;  /* 0x0000000300117220 */ /* 0x041fe20000400000 */
[----:B------:R-:W-:-:S03]  /*0e40*/  FMUL R0, R0, R2 ;  /* 0x0000000200007220 */ /* 0x000fc60000400000 */
[C---:B------:R-:W-:Y:S01]  /*0e50*/  FFMA R17, R14.reuse, R2, R17 ;  /* 0x000000020e117223 */ /* 0x040fe20000000011 */
[----:B------:R-:W-:-:S03]  /*0e60*/  FFMA R0, R14, R3, -R0 ;  /* 0x000000030e007223 */ /* 0x000fc60000000800 */
[C-C-:B------:R-:W-:Y:S01]  /*0e70*/  FADD R2, R10.reuse, R17.reuse ;  /* 0x000000110a027221 */ /* 0x140fe20000000000 */
[C-C-:B------:R-:W-:Y:S01]  /*0e80*/  FADD R3, R11.reuse, R0.reuse ;  /* 0x000000000b037221 */ /* 0x140fe20000000000 */
[----:B------:R-:W-:Y:S01]  /*0e90*/  FADD R10, R10, -R17 ;  /* 0x800000110a0a7221 */ /* 0x000fe20000000000 */
[----:B------:R-:W-:-:S03]  /*0ea0*/  FADD R11, R11, -R0 ;  /* 0x800000000b0b7221 */ /* 0x000fc60000000000 */
[----:B------:R4:W-:Y:S04]  /*0eb0*/  STS.64 [R15], R2 ;  /* 0x000000020f007388 */ /* 0x0009e80000000a00 */
[----:B------:R4:W-:Y:S01]  /*0ec0*/  STS.64 [R4], R10 ;  /* 0x0000000a04007388 */ /* 0x0009e20000000a00 */
[----:B------:R-:W-:Y:S05]  /*0ed0*/  @!P0 BRA `(.L_x_13) ;  /* 0xfffffff000e48947 */ /* 0x000fea000383ffff */
.L_x_4:
[----:B------:R-:W-:Y:S05]  /*0ee0*/  BSYNC.RECONVERGENT B0 ;  /* 0x0000000000007941 */ /* 0x000fea0003800200 */
.L_x_3:
[----:B------:R-:W1:Y:S01]  /*0ef0*/  LDCU UR10, c[0x0][0x38c] ;  /* 0x00007180ff0a77ac */ /* 0x000e620008000800 */
[----:B------:R-:W-:Y:S01]  /*0f00*/  BAR.SYNC.DEFER_BLOCKING 0x0 ;  /* 0x0000000000007b1d */ /* 0x000fe20000010000 */
[----:B-1----:R-:W-:-:S13]  /*0f10*/  ISETP.GE.AND P0, PT, R5, UR10, PT ;  /* 0x0000000a05007c0c */ /* 0x002fda000bf06270 */
[----:B------:R-:W-:Y:S05]  /*0f20*/  @P0 EXIT ;  /* 0x000000000000094d */ /* 0x000fea0003800000 */
[----:B------:R-:W1:Y:S01]  /*0f30*/  S2UR UR5, SR_CgaCtaId ;  /* 0x00000000000579c3 */ /* 0x000e620000008800 */
[----:B------:R-:W-:Y:S01]  /*0f40*/  UMOV UR4, 0x400 ;  /* 0x0000040000047882 */ /* 0x000fe20000000000 */
[----:B------:R-:W2:Y:S06]  /*0f50*/  LDCU UR7, c[0x0][0x360] ;  /* 0x00006c00ff0777ac */ /* 0x000eac0008000800 */
[----:B0---4-:R-:W0:Y:S08]  /*0f60*/  LDC R10, c[0x0][0x388] ;  /* 0x0000e200ff0a7b82 */ /* 0x011e300000000800 */
[----:B------:R-:W3:Y:S01]  /*0f70*/  LDC.64 R6, c[0x0][0x380] ;  /* 0x0000e000ff067b82 */ /* 0x000ee20000000a00 */
[----:B-12---:R-:W-:-:S12]  /*0f80*/  ULEA UR4, UR5, UR4, 0x18 ;  /* 0x0000000405047291 */ /* 0x006fd8000f8ec0ff */
.L_x_14:
[C---:B------:R-:W-:Y:S01]  /*0f90*/  LEA R4, R5.reuse, UR4, 0x3 ;  /* 0x0000000405047c11 */ /* 0x040fe2000f8e18ff */
[C---:B0-----:R-:W-:Y:S02]  /*0fa0*/  IMAD R0, R5.reuse, R10, UR6 ;  /* 0x0000000605007e24 */ /* 0x041fe4000f8e020a */
[----:B------:R-:W-:Y:S02]  /*0fb0*/  VIADD R5, R5, UR7 ;  /* 0x0000000705057c36 */ /* 0x000fe40008000000 */
[----:B-1----:R-:W0:Y:S01]  /*0fc0*/  LDS.64 R8, [R4] ;  /* 0x0000000004087984 */ /* 0x002e220000000a00 */
[----:B------:R-:W-:Y:S02]  /*0fd0*/  IMAD.SHL.U32 R3, R0, 0x2, RZ ;  /* 0x0000000200037824 */ /* 0x000fe400078e00ff */
[----:B------:R-:W-:Y:S02]  /*0fe0*/  ISETP.GE.AND P0, PT, R5, UR10, PT ;  /* 0x0000000a05007c0c */ /* 0x000fe4000bf06270 */
[----:B---3--:R-:W-:-:S05]  /*0ff0*/  IMAD.WIDE R2, R3, 0x4, R6 ;  /* 0x0000000403027825 */ /* 0x008fca00078e0206 */
[----:B0-----:R1:W-:Y:S04]  /*1000*/  STG.E desc[UR8][R2.64], R8 ;  /* 0x0000000802007986 */ /* 0x0013e8000c101908 */
[----:B------:R1:W-:Y:S02]  /*1010*/  STG.E desc[UR8][R2.64+0x4], R9 ;  /* 0x0000040902007986 */ /* 0x0003e4000c101908 */
[----:B------:R-:W-:Y:S05]  /*1020*/  @!P0 BRA `(.L_x_14) ;  /* 0xfffffffc00d88947 */ /* 0x000fea000383ffff */
[----:B------:R-:W-:Y:S05]  /*1030*/  EXIT ;  /* 0x000000000000794d */ /* 0x000fea0003800000 */
        .weak           $__internal_0_$__cuda_sm20_div_rn_f64_full
        .type           $__internal_0_$__cuda_sm20_div_rn_f64_full,@function
        .size           $__internal_0_$__cuda_sm20_div_rn_f64_full,(.L_x_42 - $__internal_0_$__cuda_sm20_div_rn_f64_full)
$__internal_0_$__cuda_sm20_div_rn_f64_full:
[C---:B------:R-:W-:Y:S01]  /*1040*/  FSETP.GEU.AND P0, PT, |R7|.reuse, 1.469367938527859385e-39, PT ;  /* 0x001000000700780b */ /* 0x040fe20003f0e200 */
[----:B------:R-:W-:Y:S01]  /*1050*/  IMAD.MOV.U32 R16, RZ, RZ, 0x1 ;  /* 0x00000001ff107424 */ /* 0x000fe200078e00ff */
[----:B------:R-:W-:Y:S01]  /*1060*/  LOP3.LUT R2, R7, 0x800fffff, RZ, 0xc0, !PT ;  /* 0x800fffff07027812 */ /* 0x000fe200078ec0ff */
[----:B------:R-:W-:Y:S01]  /*1070*/  IMAD.MOV.U32 R0, RZ, RZ, 0x1ca00000 ;  /* 0x1ca00000ff007424 */ /* 0x000fe200078e00ff */
[C---:B------:R-:W-:Y:S01]  /*1080*/  FSETP.GEU.AND P2, PT, |R11|.reuse, 1.469367938527859385e-39, PT ;  /* 0x001000000b00780b */ /* 0x040fe20003f4e200 */
[----:B------:R-:W-:Y:S01]  /*1090*/  BSSY.RECONVERGENT B2, `(.L_x_15) ;  /* 0x0000052000027945 */ /* 0x000fe20003800200 */
[----:B------:R-:W-:Y:S01]  /*10a0*/  LOP3.LUT R3, R2, 0x3ff00000, RZ, 0xfc, !PT ;  /* 0x3ff0000002037812 */ /* 0x000fe200078efcff */
[----:B------:R-:W-:Y:S01]  /*10b0*/  IMAD.MOV.U32 R2, RZ, RZ, R6 ;  /* 0x000000ffff027224 */ /* 0x000fe200078e0006 */
[----:B------:R-:W-:Y:S02]  /*10c0*/  LOP3.LUT R8, R11, 0x7ff00000, RZ, 0xc0, !PT ;  /* 0x7ff000000b087812 */ /* 0x000fe400078ec0ff */
[----:B------:R-:W-:-:S03]  /*10d0*/  LOP3.LUT R23, R7, 0x7ff00000, RZ, 0xc0, !PT ;  /* 0x7ff0000007177812 */ /* 0x000fc600078ec0ff */
[----:B------:R-:W-:Y:S01]  /*10e0*/  @!P0 DMUL R2, R6, 8.98846567431157953865e+307 ;  /* 0x7fe0000006028828 */ /* 0x000fe20000000000 */
[C---:B------:R-:W-:Y:S01]  /*10f0*/  ISETP.GE.U32.AND P1, PT, R8.reuse, R23, PT ;  /* 0x000000170800720c */ /* 0x040fe20003f26070 */
[----:B------:R-:W-:Y:S02]  /*1100*/  IMAD.MOV.U32 R22, RZ, RZ, R8 ;  /* 0x000000ffff167224 */ /* 0x000fe400078e0008 */
[----:B------:R-:W-:Y:S02]  /*1110*/  @!P2 LOP3.LUT R19, R7, 0x7ff00000, RZ, 0xc0, !PT ;  /* 0x7ff000000713a812 */ /* 0x000fe400078ec0ff */
[----:B------:R-:W0:Y:S02]  /*1120*/  MUFU.RCP64H R17, R3 ;  /* 0x0000000300117308 */ /* 0x000e240000001800 */
[----:B------:R-:W-:Y:S02]  /*1130*/  @!P2 ISETP.GE.U32.AND P3, PT, R8, R19, PT ;  /* 0x000000130800a20c */ /* 0x000fe40003f66070 */
[----:B------:R-:W-:-:S02]  /*1140*/  @!P0 LOP3.LUT R23, R3, 0x7ff00000, RZ, 0xc0, !PT ;  /* 0x7ff0000003178812 */ /* 0x000fc400078ec0ff */
[----:B------:R-:W-:-:S04]  /*1150*/  @!P2 SEL R19, R0, 0x63400000, !P3 ;  /* 0x634000000013a807 */ /* 0x000fc80005800000 */
[----:B------:R-:W-:-:S04]  /*1160*/  @!P2 LOP3.LUT R20, R19, 0x80000000, R11, 0xf8, !PT ;  /* 0x800000001314a812 */ /* 0x000fc800078ef80b */
[----:B------:R-:W-:Y:S01]  /*1170*/  @!P2 LOP3.LUT R21, R20, 0x100000, RZ, 0xfc, !PT ;  /* 0x001000001415a812 */ /* 0x000fe200078efcff */
[----:B------:R-:W-:Y:S01]  /*1180*/  @!P2 IMAD.MOV.U32 R20, RZ, RZ, RZ ;  /* 0x000000ffff14a224 */ /* 0x000fe200078e00ff */
[----:B0-----:R-:W-:-:S08]  /*1190*/  DFMA R14, R16, -R2, 1 ;  /* 0x3ff00000100e742b */ /* 0x001fd00000000802 */
[----:B------:R-:W-:-:S08]  /*11a0*/  DFMA R14, R14, R14, R14 ;  /* 0x0000000e0e0e722b */ /* 0x000fd0000000000e */
[----:B------:R-:W-:Y:S01]  /*11b0*/  DFMA R16, R16, R14, R16 ;  /* 0x0000000e1010722b */ /* 0x000fe20000000010 */
[----:B------:R-:W-:Y:S01]  /*11c0*/  SEL R15, R0, 0x63400000, !P1 ;  /* 0x63400000000f7807 */ /* 0x000fe20004800000 */
[----:B------:R-:W-:-:S03]  /*11d0*/  IMAD.MOV.U32 R14, RZ, RZ, R10 ;  /* 0x000000ffff0e7224 */ /* 0x000fc600078e000a */
[----:B------:R-:W-:-:S03]  /*11e0*/  LOP3.LUT R15, R15, 0x800fffff, R11, 0xf8, !PT ;  /* 0x800fffff0f0f7812 */ /* 0x000fc600078ef80b */
[----:B------:R-:W-:-:S03]  /*11f0*/  DFMA R18, R16, -R2, 1 ;  /* 0x3ff000001012742b */ /* 0x000fc60000000802 */
[----:B------:R-:W-:-:S05]  /*1200*/  @!P2 DFMA R14, R14, 2, -R20 ;  /* 0x400000000e0ea82b */ /* 0x000fca0000000814 */
[----:B------:R-:W-:-:S05]  /*1210*/  DFMA R18, R16, R18, R16 ;  /* 0x000000121012722b */ /* 0x000fca0000000010 */
[----:B------:R-:W-:-:S03]  /*1220*/  @!P2 LOP3.LUT R22, R15, 0x7ff00000, RZ, 0xc0, !PT ;  /* 0x7ff000000f16a812 */ /* 0x000fc600078ec0ff */
[----:B------:R-:W-:Y:S02]  /*1230*/  DMUL R16, R18, R14 ;  /* 0x0000000e12107228 */ /* 0x000fe40000000000 */
[----:B------:R-:W-:-:S05]  /*1240*/  VIADD R24, R22, 0xffffffff ;  /* 0xffffffff16187836 */ /* 0x000fca0000000000 */
[----:B------:R-:W-:Y:S01]  /*1250*/  ISETP.GT.U32.AND P0, PT, R24, 0x7feffffe, PT ;  /* 0x7feffffe1800780c */ /* 0x000fe20003f04070 */
[----:B------:R-:W-:Y:S01]  /*1260*/  VIADD R24, R23, 0xffffffff ;  /* 0xffffffff17187836 */ /* 0x000fe20000000000 */
[----:B------:R-:W-:-:S04]  /*1270*/  DFMA R20, R16, -R2, R14 ;  /* 0x800000021014722b */ /* 0x000fc8000000000e */
[----:B------:R-:W-:-:S04]  /*1280*/  ISETP.GT.U32.OR P0, PT, R24, 0x7feffffe, P0 ;  /* 0x7feffffe1800780c */ /* 0x000fc80000704470 */
[----:B------:R-:W-:-:S09]  /*1290*/  DFMA R20, R18, R20, R16 ;  /* 0x000000141214722b */ /* 0x000fd20000000010 */
[----:B------:R-:W-:Y:S05]  /*12a0*/  @P0 BRA `(.L_x_16) ;  /* 0x00000000006c0947 */ /* 0x000fea0003800000 */
[----:B------:R-:W-:-:S04]  /*12b0*/  LOP3.LUT R11, R7, 0x7ff00000, RZ, 0xc0, !PT ;  /* 0x7ff00000070b7812 */ /* 0x000fc800078ec0ff */
[CC--:B------:R-:W-:Y:S02]  /*12c0*/  VIADDMNMX R10, R8.reuse, -R11.reuse, 0xb9600000, !PT ;  /* 0xb9600000080a7446 */ /* 0x0c0fe4000780090b */
[----:B------:R-:W-:Y:S02]  /*12d0*/  ISETP.GE.U32.AND P0, PT, R8, R11, PT ;  /* 0x0000000b0800720c */ /* 0x000fe40003f06070 */
[----:B------:R-:W-:Y:S02]  /*12e0*/  VIMNMX R10, PT, PT, R10, 0x46a00000, PT ;  /* 0x46a000000a0a7848 */ /* 0x000fe40003fe0100 */
[----:B------:R-:W-:-:S05]  /*12f0*/  SEL R11, R0, 0x63400000, !P0 ;  /* 0x63400000000b7807 */ /* 0x000fca0004000000 */
[----:B------:R-:W-:Y:S02]  /*1300*/  IMAD.IADD R0, R10, 0x1, -R11 ;  /* 0x000000010a007824 */ /* 0x000fe400078e0a0b */
[----:B------:R-:W-:Y:S02]  /*1310*/  IMAD.MOV.U32 R10, RZ, RZ, RZ ;  /* 0x000000ffff0a7224 */ /* 0x000fe400078e00ff */
[----:B------:R-:W-:-:S06]  /*1320*/  VIADD R11, R0, 0x7fe00000 ;  /* 0x7fe00000000b7836 */ /* 0x000fcc0000000000 */
[----:B------:R-:W-:-:S10]  /*1330*/  DMUL R16, R20, R10 ;  /* 0x0000000a14107228 */ /* 0x000fd40000000000 */
[----:B------:R-:W-:-:S13]  /*1340*/  FSETP.GTU.AND P0, PT, |R17|, 1.469367938527859385e-39, PT ;  /* 0x001000001100780b */ /* 0x000fda0003f0c200 */
[----:B------:R-:W-:Y:S05]  /*1350*/  @P0 BRA `(.L_x_17) ;  /* 0x0000000000940947 */ /* 0x000fea0003800000 */
[----:B------:R-:W-:Y:S01]  /*1360*/  DFMA R2, R20, -R2, R14 ;  /* 0x800000021402722b */ /* 0x000fe2000000000e */
[----:B------:R-:W-:-:S09]  /*1370*/  IMAD.MOV.U32 R10, RZ, RZ, RZ ;  /* 0x000000ffff0a7224 */ /* 0x000fd200078e00ff */
[C---:B------:R-:W-:Y:S02]  /*1380*/  FSETP.NEU.AND P0, PT, R3.reuse, RZ, PT ;  /* 0x000000ff0300720b */ /* 0x040fe40003f0d000 */
[----:B------:R-:W-:-:S04]  /*1390*/  LOP3.LUT R15, R3, 0x80000000, R7, 0x48, !PT ;  /* 0x80000000030f7812 */ /* 0x000fc800078e4807 */
[----:B------:R-:W-:-:S07]  /*13a0*/  LOP3.LUT R11, R15, R11, RZ, 0xfc, !PT ;  /* 0x0000000b0f0b7212 */ /* 0x000fce00078efcff */
[----:B------:R-:W-:Y:S05]  /*13b0*/  @!P0 BRA `(.L_x_17) ;  /* 0x00000000007c8947 */ /* 0x000fea0003800000 */
[----:B------:R-:W-:Y:S01]  /*13c0*/  IMAD.MOV R3, RZ, RZ, -R0 ;  /* 0x000000ffff037224 */ /* 0x000fe200078e0a00 */
[----:B------:R-:W-:Y:S01]  /*13d0*/  DMUL.RP R10, R20, R10 ;  /* 0x0000000a140a7228 */ /* 0x000fe20000008000 */
[----:B------:R-:W-:-:S06]  /*13e0*/  IMAD.MOV.U32 R2, RZ, RZ, RZ ;  /* 0x000000ffff027224 */ /* 0x000fcc00078e00ff */
[----:B------:R-:W-:-:S03]  /*13f0*/  DFMA R2, R16, -R2, R20 ;  /* 0x800000021002722b */ /* 0x000fc60000000014 */
[----:B------:R-:W-:-:S03]  /*1400*/  LOP3.LUT R15, R11, R15, RZ, 0x3c, !PT ;  /* 0x0000000f0b0f7212 */ /* 0x000fc600078e3cff */
[----:B------:R-:W-:-:S04]  /*1410*/  IADD3 R2, PT, PT, -R0, -0x43300000, RZ ;  /* 0xbcd0000000027810 */ /* 0x000fc80007ffe1ff */
[----:B------:R-:W-:-:S04]  /*1420*/  FSETP.NEU.AND P0, PT, |R3|, R2, PT ;  /* 0x000000020300720b */ /* 0x000fc80003f0d200 */
[----:B------:R-:W-:Y:S02]  /*1430*/  FSEL R16, R10, R16, !P0 ;  /* 0x000000100a107208 */ /* 0x000fe40004000000 */
[----:B------:R-:W-:Y:S01]  /*1440*/  FSEL R17, R15, R17, !P0 ;  /* 0x000000110f117208 */ /* 0x000fe20004000000 */
[----:B------:R-:W-:Y:S06]  /*1450*/  BRA `(.L_x_17) ;  /* 0x0000000000547947 */ /* 0x000fec0003800000 */
.L_x_16:
[----:B------:R-:W-:-:S14]  /*1460*/  DSETP.NAN.AND P0, PT, R10, R10, PT ;  /* 0x0000000a0a00722a */ /* 0x000fdc0003f08000 */
[----:B------:R-:W-:Y:S05]  /*1470*/  @P0 BRA `(.L_x_18) ;  /* 0x0000000000440947 */ /* 0x000fea0003800000 */
[----:B------:R-:W-:-:S14]  /*1480*/  DSETP.NAN.AND P0, PT, R6, R6, PT ;  /* 0x000000060600722a */ /* 0x000fdc0003f08000 */
[----:B------:R-:W-:Y:S05]  /*1490*/  @P0 BRA `(.L_x_19) ;  /* 0x0000000000300947 */ /* 0x000fea0003800000 */
[----:B------:R-:W-:Y:S01]  /*14a0*/  ISETP.NE.AND P0, PT, R22, R23, PT ;  /* 0x000000171600720c */ /* 0x000fe20003f05270 */
[----:B------:R-:W-:Y:S02]  /*14b0*/  IMAD.MOV.U32 R16, RZ, RZ, 0x0 ;  /* 0x00000000ff107424 */ /* 0x000fe400078e00ff */
[----:B------:R-:W-:-:S10]  /*14c0*/  IMAD.MOV.U32 R17, RZ, RZ, -0x80000 ;  /* 0xfff80000ff117424 */ /* 0x000fd400078e00ff */
[----:B------:R-:W-:Y:S05]  /*14d0*/  @!P0 BRA `(.L_x_17) ;  /* 0x0000000000348947 */ /* 0x000fea0003800000 */
[----:B------:R-:W-:Y:S02]  /*14e0*/  ISETP.NE.AND P0, PT, R22, 0x7ff00000, PT ;  /* 0x7ff000001600780c */ /* 0x000fe40003f05270 */
[----:B------:R-:W-:Y:S02]  /*14f0*/  LOP3.LUT R17, R11, 0x80000000, R7, 0x48, !PT ;  /* 0x800000000b117812 */ /* 0x000fe400078e4807 */
[----:B------:R-:W-:-:S13]  /*1500*/  ISETP.EQ.OR P0, PT, R23, RZ, !P0 ;  /* 0x000000ff1700720c */ /* 0x000fda0004702670 */
[----:B------:R-:W-:Y:S01]  /*1510*/  @P0 LOP3.LUT R0, R17, 0x7ff00000, RZ, 0xfc, !PT ;  /* 0x7ff0000011000812 */ /* 0x000fe200078efcff */
[----:B------:R-:W-:Y:S02]  /*1520*/  @!P0 IMAD.MOV.U32 R16, RZ, RZ, RZ ;  /* 0x000000ffff108224 */ /* 0x000fe400078e00ff */
[----:B------:R-:W-:Y:S02]  /*1530*/  @P0 IMAD.MOV.U32 R16, RZ, RZ, RZ ;  /* 0x000000ffff100224 */ /* 0x000fe400078e00ff */
[----:B------:R-:W-:Y:S01]  /*1540*/  @P0 IMAD.MOV.U32 R17, RZ, RZ, R0 ;  /* 0x000000ffff110224 */ /* 0x000fe200078e0000 */
[----:B------:R-:W-:Y:S06]  /*1550*/  BRA `(.L_x_17) ;  /* 0x0000000000147947 */ /* 0x000fec0003800000 */
.L_x_19:
[----:B------:R-:W-:Y:S01]  /*1560*/  LOP3.LUT R17, R7, 0x80000, RZ, 0xfc, !PT ;  /* 0x0008000007117812 */ /* 0x000fe200078efcff */
[----:B------:R-:W-:Y:S01]  /*1570*/  IMAD.MOV.U32 R16, RZ, RZ, R6 ;  /* 0x000000ffff107224 */ /* 0x000fe200078e0006 */
[----:B------:R-:W-:Y:S06]  /*1580*/  BRA `(.L_x_17) ;  /* 0x0000000000087947 */ /* 0x000fec0003800000 */
.L_x_18:
[----:B------:R-:W-:Y:S01]  /*1590*/  LOP3.LUT R17, R11, 0x80000, RZ, 0xfc, !PT ;  /* 0x000800000b117812 */ /* 0x000fe200078efcff */
[----:B------:R-:W-:-:S07]  /*15a0*/  IMAD.MOV.U32 R16, RZ, RZ, R10 ;  /* 0x000000ffff107224 */ /* 0x000fce00078e000a */
.L_x_17:
[----:B------:R-:W-:Y:S05]  /*15b0*/  BSYNC.RECONVERGENT B2 ;  /* 0x0000000000027941 */ /* 0x000fea0003800200 */
.L_x_15:
[----:B------:R-:W-:Y:S02]  /*15c0*/  IMAD.MOV.U32 R2, RZ, RZ, R4 ;  /* 0x000000ffff027224 */ /* 0x000fe400078e0004 */
[----:B------:R-:W-:-:S04]  /*15d0*/  IMAD.MOV.U32 R3, RZ, RZ, 0x0 ;  /* 0x00000000ff037424 */ /* 0x000fc800078e00ff */
[----:B------:R-:W-:Y:S05]  /*15e0*/  RET.REL.NODEC R2 `(_Z28fft_butterfly_cols_optimizedPfiii) ;  /* 0xffffffe802847950 */ /* 0x000fea0003c3ffff */
.L_x_20:
[----:B------:R-:W-:-:S00]  /*15f0*/  BRA `(.L_x_20) ;  /* 0xfffffffc00fc7947 */ /* 0x000fc0000383ffff */
[----:B------:R-:W-:-:S00]  /*1600*/  NOP ;  /* 0x0000000000007918 */ /* 0x000fc00000000000 */
[----:B------:R-:W-:-:S00]  /*1610*/  NOP ;  /* 0x0000000000007918 */ /* 0x000fc00000000000 */
[----:B------:R-:W-:-:S00]  /*1620*/  NOP ;  /* 0x0000000000007918 */ /* 0x000fc00000000000 */
[----:B------:R-:W-:-:S00]  /*1630*/  NOP ;  /* 0x0000000000007918 */ /* 0x000fc00000000000 */
[----:B------:R-:W-:-:S00]  /*1640*/  NOP ;  /* 0x0000000000007918 */ /* 0x000fc00000000000 */
[----:B------:R-:W-:-:S00]  /*1650*/  NOP ;  /* 0x0000000000007918 */ /* 0x000fc00000000000 */
[----:B------:R-:W-:-:S00]  /*1660*/  NOP ;  /* 0x0000000000007918 */ /* 0x000fc00000000000 */
[----:B------:R-:W-:-:S00]  /*1670*/  NOP ;  /* 0x0000000000007918 */ /* 0x000fc00000000000 */
.L_x_42:


//--------------------- .text._Z28fft_butterfly_rows_optimizedPfiii --------------------------
	.section	.text._Z28fft_butterfly_rows_optimizedPfiii,"ax",@progbits
	.align	128
        .global         _Z28fft_butterfly_rows_optimizedPfiii
        .type           _Z28fft_butterfly_rows_optimizedPfiii,@function
        .size           _Z28fft_butterfly_rows_optimizedPfiii,(.L_x_43 - _Z28fft_butterfly_rows_optimizedPfiii)
        .other          _Z28fft_butterfly_rows_optimizedPfiii,@"STO_CUDA_ENTRY STV_DEFAULT"
_Z28fft_butterfly_rows_optimizedPfiii:
.text._Z28fft_butterfly_rows_optimizedPfiii:
[----:B------:R-:W0:Y:S08]  /*0000*/  LDC R1, c[0x0][0x37c] ;  /* 0x0000df00ff017b82 */ /* 0x000e300000000800 */
[----:B------:R-:W1:Y:S01]  /*0010*/  S2UR UR6, SR_CTAID.X ;  /* 0x00000000000679c3 */ /* 0x000e620000002500 */
[----:B0-----:R-:W-:-:S07]  /*0020*/  VIADD R1, R1, 0xffffffe0 ;  /* 0xffffffe001017836 */ /* 0x001fce0000000000 */
[----:B------:R-:W1:Y:S02]  /*0030*/  LDC R0, c[0x0][0x38c] ;  /* 0x0000e300ff007b82 */ /* 0x000e640000000800 */
[----:B-1----:R-:W-:-:S13]  /*0040*/  ISETP.LE.AND P0, PT, R0, UR6, PT ;  /* 0x0000000600007c0c */ /* 0x002fda000bf03270 */
[----:B------:R-:W-:Y:S05]  /*0050*/  @P0 EXIT ;  /* 0x000000000000094d */ /* 0x000fea0003800000 */
[----:B------:R-:W0:Y:S01]  /*0060*/  S2R R5, SR_TID.X ;  /* 0x0000000000057919 */ /* 0x000e220000002100 */
[----:B------:R-:W0:Y:S01]  /*0070*/  LDC R14, c[0x0][0x388] ;  /* 0x0000e200ff0e7b82 */ /* 0x000e220000000800 */
[----:B------:R-:W1:Y:S01]  /*0080*/  LDCU.64 UR8, c[0x0][0x358] ;  /* 0x00006b00ff0877ac */ /* 0x000e620008000a00 */
[----:B------:R-:W-:Y:S06]  /*0090*/  BSSY.RECONVERGENT B0, `(.L_x_21) ;  /* 0x0000015000007945 */ /* 0x000fec0003800200 */
[----:B------:R-:W2:Y:S01]  /*00a0*/  LDC R15, c[0x0][0x390] ;  /* 0x0000e400ff0f7b82 */ /* 0x000ea20000000800 */
[----:B0-----:R-:W-:-:S13]  /*00b0*/  ISETP.GE.AND P0, PT, R5, R14, PT ;  /* 0x0000000e0500720c */ /* 0x001fda0003f06270 */
[----:B-12---:R-:W-:Y:S05]  /*00c0*/  @P0 BRA `(.L_x_22) ;  /* 0x0000000000440947 */ /* 0x006fea0003800000 */
[----:B------:R-:W0:Y:S01]  /*00d0*/  S2R R7, SR_CgaCtaId ;  /* 0x0000000000077919 */ /* 0x000e220000008800 */
[----:B------:R-:W1:Y:S01]  /*00e0*/  LDC R12, c[0x0][0x360] ;  /* 0x0000d800ff0c7b82 */ /* 0x000e620000000800 */
[----:B------:R-:W-:Y:S01]  /*00f0*/  MOV R0, 0x400 ;  /* 0x0000040000007802 */ /* 0x000fe20000000f00 */
[----:B------:R-:W-:-:S06]  /*0100*/  IMAD.MOV.U32 R9, RZ, RZ, R5 ;  /* 0x000000ffff097224 */ /* 0x000fcc00078e0005 */
[----:B------:R-:W2:Y:S01]  /*0110*/  LDC.64 R2, c[0x0][0x380] ;  /* 0x0000e000ff027b82 */ /* 0x000ea20000000a00 */
[----:B0-----:R-:W-:Y:S01]  /*0120*/  LEA R4, R7, R0, 0x18 ;  /* 0x0000000007047211 */ /* 0x001fe200078ec0ff */
[----:B------:R-:W-:-:S07]  /*0130*/  IMAD R0, R14, UR6, RZ ;  /* 0x000000060e007c24 */ /* 0x000fce000f8e02ff */
.L_x_23:
[----:B------:R-:W-:-:S04]  /*0140*/  IMAD.IADD R7, R0, 0x1, R9 ;  /* 0x0000000100077824 */ /* 0x000fc800078e0209 */
[----:B------:R-:W-:-:S04]  /*0150*/  IMAD.SHL.U32 R7, R7, 0x2, RZ ;  /* 0x0000000207077824 */ /* 0x000fc800078e00ff */
[----:B--2---:R-:W-:-:S05]  /*0160*/  IMAD.WIDE R6, R7, 0x4, R2 ;  /* 0x0000000407067825 */ /* 0x004fca00078e0202 */
[----:B0-----:R-:W2:Y:S04]  /*0170*/  LDG.E R10, desc[UR8][R6.64] ;  /* 0x00000008060a7981 */ /* 0x001ea8000c1e1900 */
[----:B------:R-:W2:Y:S01]  /*0180*/  LDG.E R11, desc[UR8][R6.64+0x4] ;  /* 0x00000408060b7981 */ /* 0x000ea2000c1e1900 */
[----:B------:R-:W-:Y:S02]  /*0190*/  IMAD R8, R9, 0x8, R4 ;  /* 0x0000000809087824 */ /* 0x000fe400078e0204 */
[----:B-1----:R-:W-:-:S05]  /*01a0*/  IMAD.IADD R9, R12, 0x1, R9 ;  /* 0x000000010c097824 */ /* 0x002fca00078e0209 */
[----:B------:R-:W-:Y:S01]  /*01b0*/  ISETP.GE.AND P0, PT, R9, R14, PT ;  /* 0x0000000e0900720c */ /* 0x000fe20003f06270 */
[----:B--2---:R0:W-:-:S12]  /*01c0*/  STS.64 [R8], R10 ;  /* 0x0000000a08007388 */ /* 0x0041d80000000a00 */
[----:B------:R-:W-:Y:S05]  /*01d0*/  @!P0 BRA `(.L_x_23) ;  /* 0xfffffffc00d88947 */ /* 0x000fea000383ffff */
.L_x_22:
[----:B------:R-:W-:Y:S05]  /*01e0*/  BSYNC.RECONVERGENT B0 ;  /* 0x0000000000007941 */ /* 0x000fea0003800200 */
.L_x_21:
[----:B------:R-:W-:Y:S01]  /*01f0*/  LEA.HI R12, R15, R15, RZ, 0x1 ;  /* 0x0000000f0f0c7211 */ /* 0x000fe200078f08ff */
        /* <DEDUP_REMOVED lines=8> */
.L_x_34:
        /* <DEDUP_REMOVED lines=20> */
[----:B-1----:R-:W-:Y:S05]  /*03c0*/  CALL.REL.NOINC `($__internal_1_$__cuda_sm20_div_rn_f64_full) ;  /* 0x0000000c00207944 */ /* 0x002fea0003c00000 */
[----:B------:R-:W-:Y:S02]  /*03d0*/  IMAD.MOV.U32 R2, RZ, RZ, R16 ;  /* 0x000000ffff027224 */ /* 0x000fe400078e0010 */
[----:B------:R-:W-:-:S07]  /*03e0*/  IMAD.MOV.U32 R3, RZ, RZ, R17 ;  /* 0x000000ffff037224 */ /* 0x000fce00078e0011 */
.L_x_27:
[----:B------:R-:W-:Y:S05]  /*03f0*/  BSYNC.RECONVERGENT B1 ;  /* 0x0000000000017941 */ /* 0x000fea0003800200 */
.L_x_26:
        /* <DEDUP_REMOVED lines=23> */
.L_x_30:
        /* <DEDUP_REMOVED lines=44> */
.L_x_29:
[----:B------:R-:W-:Y:S05]  /*0830*/  BSYNC.RECONVERGENT B1 ;  /* 0x0000000000017941 */ /* 0x000fea0003800200 */
.L_x_28:
        /* <DEDUP_REMOVED lines=31> */
.L_x_33:
        /* <DEDUP_REMOVED lines=41> */
.L_x_32:
[----:B------:R-:W-:Y:S05]  /*0cc0*/  BSYNC.RECONVERGENT B1 ;  /* 0x0000000000017941 */ /* 0x000fea0003800200 */
.L_x_31:
        /* <DEDUP_REMOVED lines=34> */
.L_x_25:
[----:B------:R-:W-:Y:S05]  /*0ef0*/  BSYNC.RECONVERGENT B0 ;  /* 0x0000000000007941 */ /* 0x000fea0003800200 */
.L_x_24:
[----:B------:R-:W1:Y:S01]  /*0f00*/  LDCU UR10, c[0x0][0x388] ;  /* 0x00007100ff0a77ac */ /* 0x000e620008000800 */
[----:B------:R-:W-:Y:S01]  /*0f10*/  BAR.SYNC.DEFER_BLOCKING 0x0 ;  /* 0x0000000000007b1d */ /* 0x000fe20000010000 */
[----:B-1----:R-:W-:-:S13]  /*0f20*/  ISETP.GE.AND P0, PT, R5, UR10, PT ;  /* 0x0000000a05007c0c */ /* 0x002fda000bf06270 */
[----:B------:R-:W-:Y:S05]  /*0f30*/  @P0 EXIT ;  /* 0x000000000000094d */ /* 0x000fea0003800000 */
[----:B------:R-:W1:Y:S01]  /*0f40*/  S2UR UR5, SR_CgaCtaId ;  /* 0x00000000000579c3 */ /* 0x000e620000008800 */
[----:B------:R-:W-:Y:S01]  /*0f50*/  UMOV UR4, 0x400 ;  /* 0x0000040000047882 */ /* 0x000fe20000000000 */
[----:B------:R-:W2:Y:S01]  /*0f60*/  LDCU UR7, c[0x0][0x360] ;  /* 0x00006c00ff0777ac */ /* 0x000ea20008000800 */
[----:B------:R-:W-:-:S05]  /*0f70*/  UIMAD UR6, UR6, UR10, URZ ;  /* 0x0000000a060672a4 */ /* 0x000fca000f8e02ff */
[----:B------:R-:W3:Y:S01]  /*0f80*/  LDC.64 R6, c[0x0][0x380] ;  /* 0x0000e000ff067b82 */ /* 0x000ee20000000a00 */
[----:B-12---:R-:W-:-:S12]  /*0f90*/  ULEA UR4, UR5, UR4, 0x18 ;  /* 0x0000000405047291 */ /* 0x006fd8000f8ec0ff */
.L_x_35:
[C---:B------:R-:W-:Y:S01]  /*0fa0*/  LEA R0, R5.reuse, UR4, 0x3 ;  /* 0x0000000405007c11 */ /* 0x040fe2000f8e18ff */
[C---:B-1--4-:R-:W-:Y:S02]  /*0fb0*/  VIADD R3, R5.reuse, UR6 ;  /* 0x0000000605037c36 */ /* 0x052fe40008000000 */
[----:B------:R-:W-:Y:S02]  /*0fc0*/  VIADD R5, R5, UR7 ;  /* 0x0000000705057c36 */ /* 0x000fe40008000000 */
[----:B0-----:R-:W0:Y:S01]  /*0fd0*/  LDS.64 R8, [R0] ;  /* 0x0000000000087984 */ /* 0x001e220000000a00 */
[----:B------:R-:W-:Y:S02]  /*0fe0*/  IMAD.SHL.U32 R3, R3, 0x2, RZ ;  /* 0x0000000203037824 */ /* 0x000fe400078e00ff */
[----:B------:R-:W-:Y:S02]  /*0ff0*/  ISETP.GE.AND P0, PT, R5, UR10, PT ;  /* 0x0000000a05007c0c */ /* 0x000fe4000bf06270 */
[----:B---3--:R-:W-:-:S05]  /*1000*/  IMAD.WIDE R2, R3, 0x4, R6 ;  /* 0x0000000403027825 */ /* 0x008fca00078e0206 */
[----:B0-----:R1:W-:Y:S04]  /*1010*/  STG.E desc[UR8][R2.64], R8 ;  /* 0x0000000802007986 */ /* 0x0013e8000c101908 */
[----:B------:R1:W-:Y:S02]  /*1020*/  STG.E desc[UR8][R2.64+0x4], R9 ;  /* 0x0000040902007986 */ /* 0x0003e4000c101908 */
[----:B------:R-:W-:Y:S05]  /*1030*/  @!P0 BRA `(.L_x_35) ;  /* 0xfffffffc00d88947 */ /* 0x000fea000383ffff */
[----:B------:R-:W-:Y:S05]  /*1040*/  EXIT ;  /* 0x000000000000794d */ /* 0x000fea0003800000 */
        .weak           $__internal_1_$__cuda_sm20_div_rn_f64_full
        .type           $__internal_1_$__cuda_sm20_div_rn_f64_full,@function
        .size           $__internal_1_$__cuda_sm20_div_rn_f64_full,(.L_x_43 - $__internal_1_$__cuda_sm20_div_rn_f64_full)
$__internal_1_$__cuda_sm20_div_rn_f64_full:
        /* <DEDUP_REMOVED lines=66> */
.L_x_37:
        /* <DEDUP_REMOVED lines=16> */
.L_x_40:
[----:B------:R-:W-:Y:S01]  /*1570*/  LOP3.LUT R17, R7, 0x80000, RZ, 0xfc, !PT ;  /* 0x0008000007117812 */ /* 0x000fe200078efcff */
[----:B------:R-:W-:Y:S01]  /*1580*/  IMAD.MOV.U32 R16, RZ, RZ, R6 ;  /* 0x000000ffff107224 */ /* 0x000fe200078e0006 */
[----:B------:R-:W-:Y:S06]  /*1590*/  BRA `(.L_x_38) ;  /* 0x0000000000087947 */ /* 0x000fec0003800000 */
.L_x_39:
[----:B------:R-:W-:Y:S01]  /*15a0*/  LOP3.LUT R17, R11, 0x80000, RZ, 0xfc, !PT ;  /* 0x000800000b117812 */ /* 0x000fe200078efcff */
[----:B------:R-:W-:-:S07]  /*15b0*/  IMAD.MOV.U32 R16, RZ, RZ, R10 ;  /* 0x000000ffff107224 */ /* 0x000fce00078e000a */
.L_x_38:
[----:B------:R-:W-:Y:S05]  /*15c0*/  BSYNC.RECONVERGENT B2 ;  /* 0x0000000000027941 */ /* 0x000fea0003800200 */
.L_x_36:
[----:B------:R-:W-:Y:S02]  /*15d0*/  IMAD.MOV.U32 R2, RZ, RZ, R4 ;  /* 0x000000ffff027224 */ /* 0x000fe400078e0004 */
[----:B------:R-:W-:-:S04]  /*15e0*/  IMAD.MOV.U32 R3, RZ, RZ, 0x0 ;  /* 0x00000000ff037424 */ /* 0x000fc800078e00ff */
[----:B------:R-:W-:Y:S05]  /*15f0*/  RET.REL.NODEC R2 `(_Z28fft_butterfly_rows_optimizedPfiii) ;  /* 0xffffffe802807950 */ /* 0x000fea0003c3ffff */
.L_x_41:
        /* <DEDUP_REMOVED lines=16> */
.L_x_43:


//--------------------- .nv.global.init           --------------------------
	.section	.nv.global.init,"aw",@progbits
	.align	4
.nv.global.init:
	.type		__cudart_i2opi_f,@object
	.size		__cudart_i2opi_f,(.L_0 - __cudart_i2opi_f)
__cudart_i2opi_f:
        /*0000*/ 	.byte	0x41, 0x90, 0x43, 0x3c, 0x99, 0x95, 0x62, 0xdb, 0xc0, 0xdd, 0x34, 0xf5, 0xd1, 0x57, 0x27, 0xfc
        /*0010*/ 	.byte	0x29, 0x15, 0x44, 0x4e, 0x6e, 0x83, 0xf9, 0xa2
.L_0:


//--------------------- .nv.shared._Z28fft_butterfly_cols_optimizedPfiii --------------------------
	.section	.nv.shared._Z28fft_butterfly_cols_optimizedPfiii,"aw",@nobits
	.sectionflags	@""
	.align	16
	.zero		1024


//--------------------- .nv.shared.reserved.0     --------------------------
	.section	.nv.shared.reserved.0,"aw",@nobits
	.weak		__nv_reservedSMEM_offset_0_alias
	.size		__nv_reservedSMEM_offset_0_alias, 0, 64
	.other		__nv_reservedSMEM_offset_0_alias,@"STO_CUDA_RESERVED_SHARED STV_DEFAULT"
__nv_reservedSMEM_offset_0_alias:
	.zero		0
	.zero		64


//--------------------- .nv.shared._Z28fft_butterfly_rows_optimizedPfiii --------------------------
	.section	.nv.shared._Z28fft_butterfly_rows_optimizedPfiii,"aw",@nobits
	.sectionflags	@""
	.align	16
	.zero		1024


//--------------------- .nv.constant0._Z28fft_butterfly_cols_optimizedPfiii --------------------------
	.section	.nv.constant0._Z28fft_butterfly_cols_optimizedPfiii,"a",@progbits
	.sectionflags	@""
	.align	4
.nv.constant0._Z28fft_butterfly_cols_optimizedPfiii:
	.zero		916


//--------------------- .nv.constant0._Z28fft_butterfly_rows_optimizedPfiii --------------------------
	.section	.nv.constant0._Z28fft_butterfly_rows_optimizedPfiii,"a",@progbits
	.sectionflags	@""
	.align	4
.nv.constant0._Z28fft_butterfly_rows_optimizedPfiii:
	.zero		916


//--------------------- SYMBOLS --------------------------

	.type		.nv.reservedSmem.offset0,@object
	.size		.nv.reservedSmem.offset0,0x4
	.type		.nv.reservedSmem.cap,@object
	.size		.nv.reservedSmem.cap,0x4
